//
// Generated by NVIDIA NVVM Compiler
//
// Compiler Build ID: CL-36424714
// Cuda compilation tools, release 13.0, V13.0.88
// Based on NVVM 20.0.0
//

.version 9.0
.target sm_100
.address_size 64

	// .globl	_Z9propagateiiPKdS0_S0_PdS1_

.visible .entry _Z9propagateiiPKdS0_S0_PdS1_(
	.param .u32 _Z9propagateiiPKdS0_S0_PdS1__param_0,
	.param .u32 _Z9propagateiiPKdS0_S0_PdS1__param_1,
	.param .u64 .ptr .align 1 _Z9propagateiiPKdS0_S0_PdS1__param_2,
	.param .u64 .ptr .align 1 _Z9propagateiiPKdS0_S0_PdS1__param_3,
	.param .u64 .ptr .align 1 _Z9propagateiiPKdS0_S0_PdS1__param_4,
	.param .u64 .ptr .align 1 _Z9propagateiiPKdS0_S0_PdS1__param_5,
	.param .u64 .ptr .align 1 _Z9propagateiiPKdS0_S0_PdS1__param_6
)
{
	.reg .pred 	%p<14>;
	.reg .b32 	%r<55>;
	.reg .b32 	%f<3>;
	.reg .b64 	%rd<50>;
	.reg .b64 	%fd<142>;

	ld.param.u32 	%r27, [_Z9propagateiiPKdS0_S0_PdS1__param_0];
	ld.param.u32 	%r28, [_Z9propagateiiPKdS0_S0_PdS1__param_1];
	ld.param.u64 	%rd13, [_Z9propagateiiPKdS0_S0_PdS1__param_2];
	ld.param.u64 	%rd14, [_Z9propagateiiPKdS0_S0_PdS1__param_3];
	ld.param.u64 	%rd10, [_Z9propagateiiPKdS0_S0_PdS1__param_4];
	ld.param.u64 	%rd11, [_Z9propagateiiPKdS0_S0_PdS1__param_5];
	ld.param.u64 	%rd12, [_Z9propagateiiPKdS0_S0_PdS1__param_6];
	cvta.to.global.u64 	%rd1, %rd14;
	cvta.to.global.u64 	%rd2, %rd13;
	mov.u32 	%r1, %ctaid.x;
	mul.lo.s32 	%r29, %r28, %r27;
	setp.lt.s32 	%p1, %r28, 0;
	selp.b32 	%r2, 0, %r29, %p1;
	setp.lt.s32 	%p2, %r27, 1;
	mov.f64 	%fd140, 0d0000000000000000;
	@%p2 bra 	$L__BB0_13;
	mul.lo.s32 	%r3, %r27, %r1;
	and.b32  	%r4, %r27, 15;
	setp.lt.u32 	%p3, %r27, 16;
	mov.f64 	%fd140, 0d0000000000000000;
	mov.b32 	%r51, 0;
	@%p3 bra 	$L__BB0_4;
	and.b32  	%r51, %r27, 2147483632;
	neg.s32 	%r49, %r51;
	add.s64 	%rd3, %rd2, 64;
	mul.wide.u32 	%rd15, %r3, 8;
	add.s64 	%rd16, %rd15, %rd1;
	add.s64 	%rd48, %rd16, 64;
	mov.f64 	%fd140, 0d0000000000000000;
	mov.u32 	%r48, %r2;
$L__BB0_3:
	.pragma "nounroll";
	mul.wide.s32 	%rd17, %r48, 8;
	add.s64 	%rd18, %rd3, %rd17;
	ld.global.nc.f64 	%fd23, [%rd18+-64];
	ld.global.nc.f64 	%fd24, [%rd48+-64];
	fma.rn.f64 	%fd25, %fd23, %fd24, %fd140;
	ld.global.nc.f64 	%fd26, [%rd18+-56];
	ld.global.nc.f64 	%fd27, [%rd48+-56];
	fma.rn.f64 	%fd28, %fd26, %fd27, %fd25;
	ld.global.nc.f64 	%fd29, [%rd18+-48];
	ld.global.nc.f64 	%fd30, [%rd48+-48];
	fma.rn.f64 	%fd31, %fd29, %fd30, %fd28;
	ld.global.nc.f64 	%fd32, [%rd18+-40];
	ld.global.nc.f64 	%fd33, [%rd48+-40];
	fma.rn.f64 	%fd34, %fd32, %fd33, %fd31;
	ld.global.nc.f64 	%fd35, [%rd18+-32];
	ld.global.nc.f64 	%fd36, [%rd48+-32];
	fma.rn.f64 	%fd37, %fd35, %fd36, %fd34;
	ld.global.nc.f64 	%fd38, [%rd18+-24];
	ld.global.nc.f64 	%fd39, [%rd48+-24];
	fma.rn.f64 	%fd40, %fd38, %fd39, %fd37;
	ld.global.nc.f64 	%fd41, [%rd18+-16];
	ld.global.nc.f64 	%fd42, [%rd48+-16];
	fma.rn.f64 	%fd43, %fd41, %fd42, %fd40;
	ld.global.nc.f64 	%fd44, [%rd18+-8];
	ld.global.nc.f64 	%fd45, [%rd48+-8];
	fma.rn.f64 	%fd46, %fd44, %fd45, %fd43;
	ld.global.nc.f64 	%fd47, [%rd18];
	ld.global.nc.f64 	%fd48, [%rd48];
	fma.rn.f64 	%fd49, %fd47, %fd48, %fd46;
	ld.global.nc.f64 	%fd50, [%rd18+8];
	ld.global.nc.f64 	%fd51, [%rd48+8];
	fma.rn.f64 	%fd52, %fd50, %fd51, %fd49;
	ld.global.nc.f64 	%fd53, [%rd18+16];
	ld.global.nc.f64 	%fd54, [%rd48+16];
	fma.rn.f64 	%fd55, %fd53, %fd54, %fd52;
	ld.global.nc.f64 	%fd56, [%rd18+24];
	ld.global.nc.f64 	%fd57, [%rd48+24];
	fma.rn.f64 	%fd58, %fd56, %fd57, %fd55;
	ld.global.nc.f64 	%fd59, [%rd18+32];
	ld.global.nc.f64 	%fd60, [%rd48+32];
	fma.rn.f64 	%fd61, %fd59, %fd60, %fd58;
	ld.global.nc.f64 	%fd62, [%rd18+40];
	ld.global.nc.f64 	%fd63, [%rd48+40];
	fma.rn.f64 	%fd64, %fd62, %fd63, %fd61;
	ld.global.nc.f64 	%fd65, [%rd18+48];
	ld.global.nc.f64 	%fd66, [%rd48+48];
	fma.rn.f64 	%fd67, %fd65, %fd66, %fd64;
	ld.global.nc.f64 	%fd68, [%rd18+56];
	ld.global.nc.f64 	%fd69, [%rd48+56];
	fma.rn.f64 	%fd140, %fd68, %fd69, %fd67;
	add.s32 	%r49, %r49, 16;
	add.s32 	%r48, %r48, 16;
	add.s64 	%rd48, %rd48, 128;
	setp.ne.s32 	%p4, %r49, 0;
	@%p4 bra 	$L__BB0_3;
$L__BB0_4:
	setp.eq.s32 	%p5, %r4, 0;
	@%p5 bra 	$L__BB0_13;
	and.b32  	%r12, %r27, 7;
	setp.lt.u32 	%p6, %r4, 8;
	@%p6 bra 	$L__BB0_7;
	add.s32 	%r31, %r51, %r2;
	mul.wide.s32 	%rd19, %r31, 8;
	add.s64 	%rd20, %rd2, %rd19;
	ld.global.nc.f64 	%fd71, [%rd20];
	add.s32 	%r32, %r51, %r3;
	mul.wide.u32 	%rd21, %r32, 8;
	add.s64 	%rd22, %rd1, %rd21;
	ld.global.nc.f64 	%fd72, [%rd22];
	fma.rn.f64 	%fd73, %fd71, %fd72, %fd140;
	ld.global.nc.f64 	%fd74, [%rd20+8];
	cvt.u64.u32 	%rd23, %r3;
	cvt.u64.u32 	%rd24, %r51;
	add.s64 	%rd25, %rd24, %rd23;
	shl.b64 	%rd26, %rd25, 3;
	add.s64 	%rd27, %rd1, %rd26;
	ld.global.nc.f64 	%fd75, [%rd27+8];
	fma.rn.f64 	%fd76, %fd74, %fd75, %fd73;
	ld.global.nc.f64 	%fd77, [%rd20+16];
	ld.global.nc.f64 	%fd78, [%rd27+16];
	fma.rn.f64 	%fd79, %fd77, %fd78, %fd76;
	ld.global.nc.f64 	%fd80, [%rd20+24];
	ld.global.nc.f64 	%fd81, [%rd27+24];
	fma.rn.f64 	%fd82, %fd80, %fd81, %fd79;
	ld.global.nc.f64 	%fd83, [%rd20+32];
	ld.global.nc.f64 	%fd84, [%rd27+32];
	fma.rn.f64 	%fd85, %fd83, %fd84, %fd82;
	ld.global.nc.f64 	%fd86, [%rd20+40];
	ld.global.nc.f64 	%fd87, [%rd27+40];
	fma.rn.f64 	%fd88, %fd86, %fd87, %fd85;
	ld.global.nc.f64 	%fd89, [%rd20+48];
	ld.global.nc.f64 	%fd90, [%rd27+48];
	fma.rn.f64 	%fd91, %fd89, %fd90, %fd88;
	ld.global.nc.f64 	%fd92, [%rd20+56];
	ld.global.nc.f64 	%fd93, [%rd27+56];
	fma.rn.f64 	%fd140, %fd92, %fd93, %fd91;
	add.s32 	%r51, %r51, 8;
$L__BB0_7:
	setp.eq.s32 	%p7, %r12, 0;
	@%p7 bra 	$L__BB0_13;
	and.b32  	%r15, %r27, 3;
	setp.lt.u32 	%p8, %r12, 4;
	@%p8 bra 	$L__BB0_10;
	add.s32 	%r33, %r51, %r2;
	mul.wide.s32 	%rd28, %r33, 8;
	add.s64 	%rd29, %rd2, %rd28;
	ld.global.nc.f64 	%fd95, [%rd29];
	add.s32 	%r34, %r51, %r3;
	mul.wide.u32 	%rd30, %r34, 8;
	add.s64 	%rd31, %rd1, %rd30;
	ld.global.nc.f64 	%fd96, [%rd31];
	fma.rn.f64 	%fd97, %fd95, %fd96, %fd140;
	ld.global.nc.f64 	%fd98, [%rd29+8];
	cvt.u64.u32 	%rd32, %r3;
	cvt.u64.u32 	%rd33, %r51;
	add.s64 	%rd34, %rd33, %rd32;
	shl.b64 	%rd35, %rd34, 3;
	add.s64 	%rd36, %rd1, %rd35;
	ld.global.nc.f64 	%fd99, [%rd36+8];
	fma.rn.f64 	%fd100, %fd98, %fd99, %fd97;
	ld.global.nc.f64 	%fd101, [%rd29+16];
	ld.global.nc.f64 	%fd102, [%rd36+16];
	fma.rn.f64 	%fd103, %fd101, %fd102, %fd100;
	ld.global.nc.f64 	%fd104, [%rd29+24];
	ld.global.nc.f64 	%fd105, [%rd36+24];
	fma.rn.f64 	%fd140, %fd104, %fd105, %fd103;
	add.s32 	%r51, %r51, 4;
$L__BB0_10:
	setp.eq.s32 	%p9, %r15, 0;
	@%p9 bra 	$L__BB0_13;
	add.s32 	%r35, %r51, %r3;
	mul.wide.u32 	%rd37, %r35, 8;
	add.s64 	%rd49, %rd1, %rd37;
	add.s32 	%r54, %r2, %r51;
	neg.s32 	%r53, %r15;
$L__BB0_12:
	.pragma "nounroll";
	mul.wide.s32 	%rd38, %r54, 8;
	add.s64 	%rd39, %rd2, %rd38;
	ld.global.nc.f64 	%fd106, [%rd39];
	ld.global.nc.f64 	%fd107, [%rd49];
	fma.rn.f64 	%fd140, %fd106, %fd107, %fd140;
	add.s64 	%rd49, %rd49, 8;
	add.s32 	%r54, %r54, 1;
	add.s32 	%r53, %r53, 1;
	setp.ne.s32 	%p10, %r53, 0;
	@%p10 bra 	$L__BB0_12;
$L__BB0_13:
	cvta.to.global.u64 	%rd40, %rd10;
	cvta.to.global.u64 	%rd41, %rd11;
	mul.wide.u32 	%rd42, %r1, 8;
	add.s64 	%rd43, %rd40, %rd42;
	ld.global.nc.f64 	%fd108, [%rd43];
	add.f64 	%fd14, %fd140, %fd108;
	add.s64 	%rd44, %rd41, %rd42;
	st.global.f64 	[%rd44], %fd14;
	neg.f64 	%fd109, %fd14;
	fma.rn.f64 	%fd110, %fd14, 0dBFF71547652B82FE, 0d4338000000000000;
	{
	.reg .b32 %temp; 
	mov.b64 	{%r24, %temp}, %fd110;
	}
	mov.f64 	%fd111, 0dC338000000000000;
	add.rn.f64 	%fd112, %fd110, %fd111;
	fma.rn.f64 	%fd113, %fd112, 0dBFE62E42FEFA39EF, %fd109;
	fma.rn.f64 	%fd114, %fd112, 0dBC7ABC9E3B39803F, %fd113;
	fma.rn.f64 	%fd115, %fd114, 0d3E5ADE1569CE2BDF, 0d3E928AF3FCA213EA;
	fma.rn.f64 	%fd116, %fd115, %fd114, 0d3EC71DEE62401315;
	fma.rn.f64 	%fd117, %fd116, %fd114, 0d3EFA01997C89EB71;
	fma.rn.f64 	%fd118, %fd117, %fd114, 0d3F2A01A014761F65;
	fma.rn.f64 	%fd119, %fd118, %fd114, 0d3F56C16C1852B7AF;
	fma.rn.f64 	%fd120, %fd119, %fd114, 0d3F81111111122322;
	fma.rn.f64 	%fd121, %fd120, %fd114, 0d3FA55555555502A1;
	fma.rn.f64 	%fd122, %fd121, %fd114, 0d3FC5555555555511;
	fma.rn.f64 	%fd123, %fd122, %fd114, 0d3FE000000000000B;
	fma.rn.f64 	%fd124, %fd123, %fd114, 0d3FF0000000000000;
	fma.rn.f64 	%fd125, %fd124, %fd114, 0d3FF0000000000000;
	{
	.reg .b32 %temp; 
	mov.b64 	{%r25, %temp}, %fd125;
	}
	{
	.reg .b32 %temp; 
	mov.b64 	{%temp, %r26}, %fd125;
	}
	shl.b32 	%r36, %r24, 20;
	add.s32 	%r37, %r36, %r26;
	mov.b64 	%fd141, {%r25, %r37};
	{
	.reg .b32 %temp; 
	mov.b64 	{%temp, %r38}, %fd109;
	}
	mov.b32 	%f2, %r38;
	abs.f32 	%f1, %f2;
	setp.lt.f32 	%p11, %f1, 0f4086232B;
	@%p11 bra 	$L__BB0_16;
	setp.gt.f64 	%p12, %fd14, 0d0000000000000000;
	mov.f64 	%fd126, 0d7FF0000000000000;
	sub.f64 	%fd127, %fd126, %fd14;
	selp.f64 	%fd141, 0d0000000000000000, %fd127, %p12;
	setp.geu.f32 	%p13, %f1, 0f40874800;
	@%p13 bra 	$L__BB0_16;
	shr.u32 	%r39, %r24, 31;
	add.s32 	%r40, %r24, %r39;
	shr.s32 	%r41, %r40, 1;
	shl.b32 	%r42, %r41, 20;
	add.s32 	%r43, %r26, %r42;
	mov.b64 	%fd128, {%r25, %r43};
	sub.s32 	%r44, %r24, %r41;
	shl.b32 	%r45, %r44, 20;
	add.s32 	%r46, %r45, 1072693248;
	mov.b32 	%r47, 0;
	mov.b64 	%fd129, {%r47, %r46};
	mul.f64 	%fd141, %fd129, %fd128;
$L__BB0_16:
	cvta.to.global.u64 	%rd45, %rd12;
	add.f64 	%fd130, %fd141, 0d3FF0000000000000;
	rcp.rn.f64 	%fd131, %fd130;
	add.s64 	%rd47, %rd45, %rd42;
	st.global.f64 	[%rd47], %fd131;
	ret;

}
	// .globl	_Z13backpropagateiiPdPKdiS_S1_S1_S_diS_S_S1_dS_S_
.visible .entry _Z13backpropagateiiPdPKdiS_S1_S1_S_diS_S_S1_dS_S_(
	.param .u32 _Z13backpropagateiiPdPKdiS_S1_S1_S_diS_S_S1_dS_S__param_0,
	.param .u32 _Z13backpropagateiiPdPKdiS_S1_S1_S_diS_S_S1_dS_S__param_1,
	.param .u64 .ptr .align 1 _Z13backpropagateiiPdPKdiS_S1_S1_S_diS_S_S1_dS_S__param_2,
	.param .u64 .ptr .align 1 _Z13backpropagateiiPdPKdiS_S1_S1_S_diS_S_S1_dS_S__param_3,
	.param .u32 _Z13backpropagateiiPdPKdiS_S1_S1_S_diS_S_S1_dS_S__param_4,
	.param .u64 .ptr .align 1 _Z13backpropagateiiPdPKdiS_S1_S1_S_diS_S_S1_dS_S__param_5,
	.param .u64 .ptr .align 1 _Z13backpropagateiiPdPKdiS_S1_S1_S_diS_S_S1_dS_S__param_6,
	.param .u64 .ptr .align 1 _Z13backpropagateiiPdPKdiS_S1_S1_S_diS_S_S1_dS_S__param_7,
	.param .u64 .ptr .align 1 _Z13backpropagateiiPdPKdiS_S1_S1_S_diS_S_S1_dS_S__param_8,
	.param .f64 _Z13backpropagateiiPdPKdiS_S1_S1_S_diS_S_S1_dS_S__param_9,
	.param .u32 _Z13backpropagateiiPdPKdiS_S1_S1_S_diS_S_S1_dS_S__param_10,
	.param .u64 .ptr .align 1 _Z13backpropagateiiPdPKdiS_S1_S1_S_diS_S_S1_dS_S__param_11,
	.param .u64 .ptr .align 1 _Z13backpropagateiiPdPKdiS_S1_S1_S_diS_S_S1_dS_S__param_12,
	.param .u64 .ptr .align 1 _Z13backpropagateiiPdPKdiS_S1_S1_S_diS_S_S1_dS_S__param_13,
	.param .f64 _Z13backpropagateiiPdPKdiS_S1_S1_S_diS_S_S1_dS_S__param_14,
	.param .u64 .ptr .align 1 _Z13backpropagateiiPdPKdiS_S1_S1_S_diS_S_S1_dS_S__param_15,
	.param .u64 .ptr .align 1 _Z13backpropagateiiPdPKdiS_S1_S1_S_diS_S_S1_dS_S__param_16
)
{
	.reg .pred 	%p<22>;
	.reg .b32 	%r<92>;
	.reg .b64 	%rd<129>;
	.reg .b64 	%fd<210>;

	ld.param.u32 	%r54, [_Z13backpropagateiiPdPKdiS_S1_S1_S_diS_S_S1_dS_S__param_0];
	ld.param.u32 	%r51, [_Z13backpropagateiiPdPKdiS_S1_S1_S_diS_S_S1_dS_S__param_1];
	ld.param.u64 	%rd29, [_Z13backpropagateiiPdPKdiS_S1_S1_S_diS_S_S1_dS_S__param_2];
	ld.param.u64 	%rd30, [_Z13backpropagateiiPdPKdiS_S1_S1_S_diS_S_S1_dS_S__param_3];
	ld.param.u32 	%r52, [_Z13backpropagateiiPdPKdiS_S1_S1_S_diS_S_S1_dS_S__param_4];
	ld.param.u64 	%rd31, [_Z13backpropagateiiPdPKdiS_S1_S1_S_diS_S_S1_dS_S__param_5];
	ld.param.u64 	%rd32, [_Z13backpropagateiiPdPKdiS_S1_S1_S_diS_S_S1_dS_S__param_6];
	ld.param.u64 	%rd33, [_Z13backpropagateiiPdPKdiS_S1_S1_S_diS_S_S1_dS_S__param_7];
	ld.param.u32 	%r53, [_Z13backpropagateiiPdPKdiS_S1_S1_S_diS_S_S1_dS_S__param_10];
	ld.param.u64 	%rd34, [_Z13backpropagateiiPdPKdiS_S1_S1_S_diS_S_S1_dS_S__param_12];
	ld.param.u64 	%rd35, [_Z13backpropagateiiPdPKdiS_S1_S1_S_diS_S_S1_dS_S__param_13];
	ld.param.f64 	%fd19, [_Z13backpropagateiiPdPKdiS_S1_S1_S_diS_S_S1_dS_S__param_14];
	ld.param.u64 	%rd36, [_Z13backpropagateiiPdPKdiS_S1_S1_S_diS_S_S1_dS_S__param_16];
	cvta.to.global.u64 	%rd1, %rd34;
	cvta.to.global.u64 	%rd2, %rd35;
	cvta.to.global.u64 	%rd3, %rd36;
	cvta.to.global.u64 	%rd4, %rd30;
	cvta.to.global.u64 	%rd5, %rd33;
	cvta.to.global.u64 	%rd6, %rd32;
	cvta.to.global.u64 	%rd7, %rd31;
	cvta.to.global.u64 	%rd8, %rd29;
	mov.u32 	%r1, %ctaid.x;
	mov.u32 	%r2, %nctaid.x;
	mul.lo.s32 	%r55, %r53, %r54;
	setp.lt.s32 	%p1, %r54, 0;
	selp.b32 	%r3, 0, %r55, %p1;
	setp.gt.s32 	%p2, %r51, -1;
	mul.wide.u32 	%rd37, %r1, 8;
	add.s64 	%rd9, %rd8, %rd37;
	@%p2 bra 	$L__BB1_14;
	setp.lt.s32 	%p3, %r52, 1;
	mov.f64 	%fd208, 0d0000000000000000;
	@%p3 bra 	$L__BB1_13;
	and.b32  	%r4, %r52, 7;
	setp.lt.u32 	%p4, %r52, 8;
	mov.f64 	%fd208, 0d0000000000000000;
	mov.b32 	%r85, 0;
	@%p4 bra 	$L__BB1_5;
	and.b32  	%r57, %r52, 2147483640;
	neg.s32 	%r83, %r57;
	mul.wide.u32 	%rd38, %r1, 8;
	add.s64 	%rd126, %rd7, %rd38;
	shl.b32 	%r6, %r2, 3;
	mad.lo.s32 	%r82, %r2, 7, %r1;
	mad.lo.s32 	%r81, %r2, 6, %r1;
	mad.lo.s32 	%r80, %r2, 5, %r1;
	shl.b32 	%r58, %r2, 2;
	add.s32 	%r79, %r1, %r58;
	mad.lo.s32 	%r78, %r2, 3, %r1;
	shl.b32 	%r59, %r2, 1;
	add.s32 	%r77, %r1, %r59;
	add.s64 	%rd125, %rd5, 32;
	add.s32 	%r76, %r2, %r1;
	add.s64 	%rd124, %rd6, 32;
	mov.f64 	%fd208, 0d0000000000000000;
$L__BB1_4:
	.pragma "nounroll";
	and.b32  	%r85, %r52, 2147483640;
	ld.global.nc.f64 	%fd24, [%rd126];
	ld.global.nc.f64 	%fd25, [%rd124+-32];
	mul.f64 	%fd26, %fd24, %fd25;
	ld.global.nc.f64 	%fd27, [%rd125+-32];
	fma.rn.f64 	%fd28, %fd26, %fd27, %fd208;
	mul.wide.u32 	%rd39, %r76, 8;
	add.s64 	%rd40, %rd7, %rd39;
	ld.global.nc.f64 	%fd29, [%rd40];
	ld.global.nc.f64 	%fd30, [%rd124+-24];
	mul.f64 	%fd31, %fd29, %fd30;
	ld.global.nc.f64 	%fd32, [%rd125+-24];
	fma.rn.f64 	%fd33, %fd31, %fd32, %fd28;
	mul.wide.u32 	%rd41, %r77, 8;
	add.s64 	%rd42, %rd7, %rd41;
	ld.global.nc.f64 	%fd34, [%rd42];
	ld.global.nc.f64 	%fd35, [%rd124+-16];
	mul.f64 	%fd36, %fd34, %fd35;
	ld.global.nc.f64 	%fd37, [%rd125+-16];
	fma.rn.f64 	%fd38, %fd36, %fd37, %fd33;
	mul.wide.u32 	%rd43, %r78, 8;
	add.s64 	%rd44, %rd7, %rd43;
	ld.global.nc.f64 	%fd39, [%rd44];
	ld.global.nc.f64 	%fd40, [%rd124+-8];
	mul.f64 	%fd41, %fd39, %fd40;
	ld.global.nc.f64 	%fd42, [%rd125+-8];
	fma.rn.f64 	%fd43, %fd41, %fd42, %fd38;
	mul.wide.u32 	%rd45, %r79, 8;
	add.s64 	%rd46, %rd7, %rd45;
	ld.global.nc.f64 	%fd44, [%rd46];
	ld.global.nc.f64 	%fd45, [%rd124];
	mul.f64 	%fd46, %fd44, %fd45;
	ld.global.nc.f64 	%fd47, [%rd125];
	fma.rn.f64 	%fd48, %fd46, %fd47, %fd43;
	mul.wide.u32 	%rd47, %r80, 8;
	add.s64 	%rd48, %rd7, %rd47;
	ld.global.nc.f64 	%fd49, [%rd48];
	ld.global.nc.f64 	%fd50, [%rd124+8];
	mul.f64 	%fd51, %fd49, %fd50;
	ld.global.nc.f64 	%fd52, [%rd125+8];
	fma.rn.f64 	%fd53, %fd51, %fd52, %fd48;
	mul.wide.u32 	%rd49, %r81, 8;
	add.s64 	%rd50, %rd7, %rd49;
	ld.global.nc.f64 	%fd54, [%rd50];
	ld.global.nc.f64 	%fd55, [%rd124+16];
	mul.f64 	%fd56, %fd54, %fd55;
	ld.global.nc.f64 	%fd57, [%rd125+16];
	fma.rn.f64 	%fd58, %fd56, %fd57, %fd53;
	mul.wide.u32 	%rd51, %r82, 8;
	add.s64 	%rd52, %rd7, %rd51;
	ld.global.nc.f64 	%fd59, [%rd52];
	ld.global.nc.f64 	%fd60, [%rd124+24];
	mul.f64 	%fd61, %fd59, %fd60;
	ld.global.nc.f64 	%fd62, [%rd125+24];
	fma.rn.f64 	%fd208, %fd61, %fd62, %fd58;
	add.s32 	%r83, %r83, 8;
	mul.wide.u32 	%rd53, %r6, 8;
	add.s64 	%rd126, %rd126, %rd53;
	add.s32 	%r82, %r82, %r6;
	add.s32 	%r81, %r81, %r6;
	add.s32 	%r80, %r80, %r6;
	add.s32 	%r79, %r79, %r6;
	add.s32 	%r78, %r78, %r6;
	add.s32 	%r77, %r77, %r6;
	add.s64 	%rd125, %rd125, 64;
	add.s32 	%r76, %r76, %r6;
	add.s64 	%rd124, %rd124, 64;
	setp.ne.s32 	%p5, %r83, 0;
	@%p5 bra 	$L__BB1_4;
$L__BB1_5:
	setp.eq.s32 	%p6, %r4, 0;
	@%p6 bra 	$L__BB1_13;
	and.b32  	%r32, %r52, 3;
	setp.lt.u32 	%p7, %r4, 4;
	@%p7 bra 	$L__BB1_8;
	mad.lo.s32 	%r60, %r85, %r2, %r1;
	mul.wide.u32 	%rd54, %r60, 8;
	add.s64 	%rd55, %rd7, %rd54;
	ld.global.nc.f64 	%fd64, [%rd55];
	mul.wide.u32 	%rd56, %r85, 8;
	add.s64 	%rd57, %rd6, %rd56;
	ld.global.nc.f64 	%fd65, [%rd57];
	mul.f64 	%fd66, %fd64, %fd65;
	add.s64 	%rd58, %rd5, %rd56;
	ld.global.nc.f64 	%fd67, [%rd58];
	fma.rn.f64 	%fd68, %fd66, %fd67, %fd208;
	add.s32 	%r61, %r60, %r2;
	mul.wide.u32 	%rd59, %r61, 8;
	add.s64 	%rd60, %rd7, %rd59;
	ld.global.nc.f64 	%fd69, [%rd60];
	ld.global.nc.f64 	%fd70, [%rd57+8];
	mul.f64 	%fd71, %fd69, %fd70;
	ld.global.nc.f64 	%fd72, [%rd58+8];
	fma.rn.f64 	%fd73, %fd71, %fd72, %fd68;
	add.s32 	%r62, %r61, %r2;
	mul.wide.u32 	%rd61, %r62, 8;
	add.s64 	%rd62, %rd7, %rd61;
	ld.global.nc.f64 	%fd74, [%rd62];
	ld.global.nc.f64 	%fd75, [%rd57+16];
	mul.f64 	%fd76, %fd74, %fd75;
	ld.global.nc.f64 	%fd77, [%rd58+16];
	fma.rn.f64 	%fd78, %fd76, %fd77, %fd73;
	add.s32 	%r63, %r62, %r2;
	mul.wide.u32 	%rd63, %r63, 8;
	add.s64 	%rd64, %rd7, %rd63;
	ld.global.nc.f64 	%fd79, [%rd64];
	ld.global.nc.f64 	%fd80, [%rd57+24];
	mul.f64 	%fd81, %fd79, %fd80;
	ld.global.nc.f64 	%fd82, [%rd58+24];
	fma.rn.f64 	%fd208, %fd81, %fd82, %fd78;
	add.s32 	%r85, %r85, 4;
$L__BB1_8:
	setp.eq.s32 	%p8, %r32, 0;
	@%p8 bra 	$L__BB1_13;
	setp.eq.s32 	%p9, %r32, 1;
	@%p9 bra 	$L__BB1_11;
	mad.lo.s32 	%r64, %r85, %r2, %r1;
	mul.wide.u32 	%rd65, %r64, 8;
	add.s64 	%rd66, %rd7, %rd65;
	ld.global.nc.f64 	%fd84, [%rd66];
	mul.wide.u32 	%rd67, %r85, 8;
	add.s64 	%rd68, %rd6, %rd67;
	ld.global.nc.f64 	%fd85, [%rd68];
	mul.f64 	%fd86, %fd84, %fd85;
	add.s64 	%rd69, %rd5, %rd67;
	ld.global.nc.f64 	%fd87, [%rd69];
	fma.rn.f64 	%fd88, %fd86, %fd87, %fd208;
	add.s32 	%r65, %r64, %r2;
	mul.wide.u32 	%rd70, %r65, 8;
	add.s64 	%rd71, %rd7, %rd70;
	ld.global.nc.f64 	%fd89, [%rd71];
	ld.global.nc.f64 	%fd90, [%rd68+8];
	mul.f64 	%fd91, %fd89, %fd90;
	ld.global.nc.f64 	%fd92, [%rd69+8];
	fma.rn.f64 	%fd208, %fd91, %fd92, %fd88;
	add.s32 	%r85, %r85, 2;
$L__BB1_11:
	and.b32  	%r66, %r52, 1;
	setp.eq.b32 	%p10, %r66, 1;
	not.pred 	%p11, %p10;
	@%p11 bra 	$L__BB1_13;
	mad.lo.s32 	%r67, %r85, %r2, %r1;
	mul.wide.u32 	%rd72, %r67, 8;
	add.s64 	%rd73, %rd7, %rd72;
	ld.global.nc.f64 	%fd93, [%rd73];
	mul.wide.u32 	%rd74, %r85, 8;
	add.s64 	%rd75, %rd6, %rd74;
	ld.global.nc.f64 	%fd94, [%rd75];
	mul.f64 	%fd95, %fd93, %fd94;
	add.s64 	%rd76, %rd5, %rd74;
	ld.global.nc.f64 	%fd96, [%rd76];
	fma.rn.f64 	%fd208, %fd95, %fd96, %fd208;
$L__BB1_13:
	st.global.f64 	[%rd9], %fd208;
	bra.uni 	$L__BB1_17;
$L__BB1_14:
	setp.ne.s32 	%p12, %r1, %r51;
	@%p12 bra 	$L__BB1_16;
	mul.wide.u32 	%rd79, %r51, 8;
	add.s64 	%rd80, %rd4, %rd79;
	ld.global.nc.f64 	%fd97, [%rd80];
	add.f64 	%fd208, %fd97, 0dBFF0000000000000;
	add.s64 	%rd81, %rd8, %rd79;
	st.global.f64 	[%rd81], %fd208;
	bra.uni 	$L__BB1_17;
$L__BB1_16:
	add.s64 	%rd78, %rd4, %rd37;
	ld.global.nc.f64 	%fd208, [%rd78];
	st.global.f64 	[%rd9], %fd208;
$L__BB1_17:
	ld.param.u64 	%rd123, [_Z13backpropagateiiPdPKdiS_S1_S1_S_diS_S_S1_dS_S__param_15];
	ld.param.u64 	%rd122, [_Z13backpropagateiiPdPKdiS_S1_S1_S_diS_S_S1_dS_S__param_11];
	ld.param.f64 	%fd199, [_Z13backpropagateiiPdPKdiS_S1_S1_S_diS_S_S1_dS_S__param_9];
	ld.param.u64 	%rd121, [_Z13backpropagateiiPdPKdiS_S1_S1_S_diS_S_S1_dS_S__param_8];
	mul.wide.u32 	%rd82, %r1, 8;
	add.s64 	%rd83, %rd4, %rd82;
	ld.global.nc.f64 	%fd98, [%rd83];
	mov.f64 	%fd99, 0d3FF0000000000000;
	sub.f64 	%fd100, %fd99, %fd98;
	mul.f64 	%fd16, %fd98, %fd100;
	cvta.to.global.u64 	%rd84, %rd121;
	add.s64 	%rd85, %rd84, %rd82;
	st.global.f64 	[%rd85], %fd16;
	cvta.to.global.u64 	%rd86, %rd123;
	add.s64 	%rd87, %rd86, %rd82;
	ld.global.f64 	%fd101, [%rd87];
	mul.f64 	%fd102, %fd199, %fd208;
	mul.f64 	%fd103, %fd102, %fd16;
	fma.rn.f64 	%fd104, %fd19, %fd101, %fd103;
	cvta.to.global.u64 	%rd88, %rd122;
	add.s64 	%rd89, %rd88, %rd82;
	ld.global.f64 	%fd105, [%rd89];
	sub.f64 	%fd106, %fd105, %fd104;
	st.global.f64 	[%rd89], %fd106;
	st.global.f64 	[%rd87], %fd104;
	setp.lt.s32 	%p13, %r53, 1;
	@%p13 bra 	$L__BB1_29;
	ld.param.f64 	%fd200, [_Z13backpropagateiiPdPKdiS_S1_S1_S_diS_S_S1_dS_S__param_9];
	mul.lo.s32 	%r37, %r53, %r1;
	ld.global.f64 	%fd107, [%rd9];
	mul.f64 	%fd108, %fd200, %fd107;
	mul.f64 	%fd17, %fd108, %fd16;
	and.b32  	%r38, %r53, 7;
	setp.lt.u32 	%p14, %r53, 8;
	mov.b32 	%r90, 0;
	@%p14 bra 	$L__BB1_21;
	and.b32  	%r90, %r53, 2147483640;
	neg.s32 	%r88, %r90;
	mul.wide.u32 	%rd90, %r37, 8;
	add.s64 	%rd91, %rd90, 32;
	add.s64 	%rd128, %rd1, %rd91;
	add.s64 	%rd127, %rd3, %rd91;
	add.s64 	%rd21, %rd2, 32;
	mov.u32 	%r87, %r3;
$L__BB1_20:
	.pragma "nounroll";
	mul.wide.s32 	%rd92, %r87, 8;
	add.s64 	%rd93, %rd21, %rd92;
	ld.global.f64 	%fd109, [%rd127+-32];
	ld.global.nc.f64 	%fd110, [%rd93+-32];
	mul.f64 	%fd111, %fd17, %fd110;
	fma.rn.f64 	%fd112, %fd19, %fd109, %fd111;
	ld.global.f64 	%fd113, [%rd128+-32];
	sub.f64 	%fd114, %fd113, %fd112;
	st.global.f64 	[%rd128+-32], %fd114;
	st.global.f64 	[%rd127+-32], %fd112;
	ld.global.f64 	%fd115, [%rd127+-24];
	ld.global.nc.f64 	%fd116, [%rd93+-24];
	mul.f64 	%fd117, %fd17, %fd116;
	fma.rn.f64 	%fd118, %fd19, %fd115, %fd117;
	ld.global.f64 	%fd119, [%rd128+-24];
	sub.f64 	%fd120, %fd119, %fd118;
	st.global.f64 	[%rd128+-24], %fd120;
	st.global.f64 	[%rd127+-24], %fd118;
	ld.global.f64 	%fd121, [%rd127+-16];
	ld.global.nc.f64 	%fd122, [%rd93+-16];
	mul.f64 	%fd123, %fd17, %fd122;
	fma.rn.f64 	%fd124, %fd19, %fd121, %fd123;
	ld.global.f64 	%fd125, [%rd128+-16];
	sub.f64 	%fd126, %fd125, %fd124;
	st.global.f64 	[%rd128+-16], %fd126;
	st.global.f64 	[%rd127+-16], %fd124;
	ld.global.f64 	%fd127, [%rd127+-8];
	ld.global.nc.f64 	%fd128, [%rd93+-8];
	mul.f64 	%fd129, %fd17, %fd128;
	fma.rn.f64 	%fd130, %fd19, %fd127, %fd129;
	ld.global.f64 	%fd131, [%rd128+-8];
	sub.f64 	%fd132, %fd131, %fd130;
	st.global.f64 	[%rd128+-8], %fd132;
	st.global.f64 	[%rd127+-8], %fd130;
	ld.global.f64 	%fd133, [%rd127];
	ld.global.nc.f64 	%fd134, [%rd93];
	mul.f64 	%fd135, %fd17, %fd134;
	fma.rn.f64 	%fd136, %fd19, %fd133, %fd135;
	ld.global.f64 	%fd137, [%rd128];
	sub.f64 	%fd138, %fd137, %fd136;
	st.global.f64 	[%rd128], %fd138;
	st.global.f64 	[%rd127], %fd136;
	ld.global.f64 	%fd139, [%rd127+8];
	ld.global.nc.f64 	%fd140, [%rd93+8];
	mul.f64 	%fd141, %fd17, %fd140;
	fma.rn.f64 	%fd142, %fd19, %fd139, %fd141;
	ld.global.f64 	%fd143, [%rd128+8];
	sub.f64 	%fd144, %fd143, %fd142;
	st.global.f64 	[%rd128+8], %fd144;
	st.global.f64 	[%rd127+8], %fd142;
	ld.global.f64 	%fd145, [%rd127+16];
	ld.global.nc.f64 	%fd146, [%rd93+16];
	mul.f64 	%fd147, %fd17, %fd146;
	fma.rn.f64 	%fd148, %fd19, %fd145, %fd147;
	ld.global.f64 	%fd149, [%rd128+16];
	sub.f64 	%fd150, %fd149, %fd148;
	st.global.f64 	[%rd128+16], %fd150;
	st.global.f64 	[%rd127+16], %fd148;
	ld.global.f64 	%fd151, [%rd127+24];
	ld.global.nc.f64 	%fd152, [%rd93+24];
	mul.f64 	%fd153, %fd17, %fd152;
	fma.rn.f64 	%fd154, %fd19, %fd151, %fd153;
	ld.global.f64 	%fd155, [%rd128+24];
	sub.f64 	%fd156, %fd155, %fd154;
	st.global.f64 	[%rd128+24], %fd156;
	st.global.f64 	[%rd127+24], %fd154;
	add.s32 	%r88, %r88, 8;
	add.s64 	%rd128, %rd128, 64;
	add.s64 	%rd127, %rd127, 64;
	add.s32 	%r87, %r87, 8;
	setp.ne.s32 	%p15, %r88, 0;
	@%p15 bra 	$L__BB1_20;
$L__BB1_21:
	setp.eq.s32 	%p16, %r38, 0;
	@%p16 bra 	$L__BB1_29;
	and.b32  	%r46, %r53, 3;
	setp.lt.u32 	%p17, %r38, 4;
	@%p17 bra 	$L__BB1_24;
	add.s32 	%r69, %r90, %r37;
	mul.wide.u32 	%rd94, %r69, 8;
	add.s64 	%rd95, %rd3, %rd94;
	ld.global.f64 	%fd157, [%rd95];
	add.s32 	%r70, %r90, %r3;
	mul.wide.s32 	%rd96, %r70, 8;
	add.s64 	%rd97, %rd2, %rd96;
	ld.global.nc.f64 	%fd158, [%rd97];
	mul.f64 	%fd159, %fd17, %fd158;
	fma.rn.f64 	%fd160, %fd19, %fd157, %fd159;
	add.s64 	%rd98, %rd1, %rd94;
	ld.global.f64 	%fd161, [%rd98];
	sub.f64 	%fd162, %fd161, %fd160;
	st.global.f64 	[%rd98], %fd162;
	st.global.f64 	[%rd95], %fd160;
	cvt.u64.u32 	%rd99, %r37;
	cvt.u64.u32 	%rd100, %r90;
	add.s64 	%rd101, %rd100, %rd99;
	shl.b64 	%rd102, %rd101, 3;
	add.s64 	%rd103, %rd3, %rd102;
	ld.global.f64 	%fd163, [%rd103+8];
	ld.global.nc.f64 	%fd164, [%rd97+8];
	mul.f64 	%fd165, %fd17, %fd164;
	fma.rn.f64 	%fd166, %fd19, %fd163, %fd165;
	add.s64 	%rd104, %rd1, %rd102;
	ld.global.f64 	%fd167, [%rd104+8];
	sub.f64 	%fd168, %fd167, %fd166;
	st.global.f64 	[%rd104+8], %fd168;
	st.global.f64 	[%rd103+8], %fd166;
	ld.global.f64 	%fd169, [%rd103+16];
	ld.global.nc.f64 	%fd170, [%rd97+16];
	mul.f64 	%fd171, %fd17, %fd170;
	fma.rn.f64 	%fd172, %fd19, %fd169, %fd171;
	ld.global.f64 	%fd173, [%rd104+16];
	sub.f64 	%fd174, %fd173, %fd172;
	st.global.f64 	[%rd104+16], %fd174;
	st.global.f64 	[%rd103+16], %fd172;
	ld.global.f64 	%fd175, [%rd103+24];
	ld.global.nc.f64 	%fd176, [%rd97+24];
	mul.f64 	%fd177, %fd17, %fd176;
	fma.rn.f64 	%fd178, %fd19, %fd175, %fd177;
	ld.global.f64 	%fd179, [%rd104+24];
	sub.f64 	%fd180, %fd179, %fd178;
	st.global.f64 	[%rd104+24], %fd180;
	st.global.f64 	[%rd103+24], %fd178;
	add.s32 	%r90, %r90, 4;
$L__BB1_24:
	setp.eq.s32 	%p18, %r46, 0;
	@%p18 bra 	$L__BB1_29;
	setp.eq.s32 	%p19, %r46, 1;
	@%p19 bra 	$L__BB1_27;
	add.s32 	%r71, %r90, %r37;
	mul.wide.u32 	%rd105, %r71, 8;
	add.s64 	%rd106, %rd3, %rd105;
	ld.global.f64 	%fd181, [%rd106];
	add.s32 	%r72, %r90, %r3;
	mul.wide.s32 	%rd107, %r72, 8;
	add.s64 	%rd108, %rd2, %rd107;
	ld.global.nc.f64 	%fd182, [%rd108];
	mul.f64 	%fd183, %fd17, %fd182;
	fma.rn.f64 	%fd184, %fd19, %fd181, %fd183;
	add.s64 	%rd109, %rd1, %rd105;
	ld.global.f64 	%fd185, [%rd109];
	sub.f64 	%fd186, %fd185, %fd184;
	st.global.f64 	[%rd109], %fd186;
	st.global.f64 	[%rd106], %fd184;
	cvt.u64.u32 	%rd110, %r37;
	cvt.u64.u32 	%rd111, %r90;
	add.s64 	%rd112, %rd111, %rd110;
	shl.b64 	%rd113, %rd112, 3;
	add.s64 	%rd114, %rd3, %rd113;
	ld.global.f64 	%fd187, [%rd114+8];
	ld.global.nc.f64 	%fd188, [%rd108+8];
	mul.f64 	%fd189, %fd17, %fd188;
	fma.rn.f64 	%fd190, %fd19, %fd187, %fd189;
	add.s64 	%rd115, %rd1, %rd113;
	ld.global.f64 	%fd191, [%rd115+8];
	sub.f64 	%fd192, %fd191, %fd190;
	st.global.f64 	[%rd115+8], %fd192;
	st.global.f64 	[%rd114+8], %fd190;
	add.s32 	%r90, %r90, 2;
$L__BB1_27:
	and.b32  	%r73, %r53, 1;
	setp.eq.b32 	%p20, %r73, 1;
	not.pred 	%p21, %p20;
	@%p21 bra 	$L__BB1_29;
	add.s32 	%r74, %r90, %r37;
	mul.wide.u32 	%rd116, %r74, 8;
	add.s64 	%rd117, %rd3, %rd116;
	ld.global.f64 	%fd193, [%rd117];
	add.s32 	%r75, %r90, %r3;
	mul.wide.s32 	%rd118, %r75, 8;
	add.s64 	%rd119, %rd2, %rd118;
	ld.global.nc.f64 	%fd194, [%rd119];
	mul.f64 	%fd195, %fd17, %fd194;
	fma.rn.f64 	%fd196, %fd19, %fd193, %fd195;
	add.s64 	%rd120, %rd1, %rd116;
	ld.global.f64 	%fd197, [%rd120];
	sub.f64 	%fd198, %fd197, %fd196;
	st.global.f64 	[%rd120], %fd198;
	st.global.f64 	[%rd117], %fd196;
$L__BB1_29:
	ret;

}
	// .globl	_Z6argmaxiPKdPd
.visible .entry _Z6argmaxiPKdPd(
	.param .u32 _Z6argmaxiPKdPd_param_0,
	.param .u64 .ptr .align 1 _Z6argmaxiPKdPd_param_1,
	.param .u64 .ptr .align 1 _Z6argmaxiPKdPd_param_2
)
{
	.reg .pred 	%p<40>;
	.reg .b32 	%r<103>;
	.reg .b64 	%rd<18>;
	.reg .b64 	%fd<85>;

	ld.param.u32 	%r31, [_Z6argmaxiPKdPd_param_0];
	ld.param.u64 	%rd9, [_Z6argmaxiPKdPd_param_1];
	ld.param.u64 	%rd10, [_Z6argmaxiPKdPd_param_2];
	cvta.to.global.u64 	%rd1, %rd9;
	cvta.to.global.u64 	%rd2, %rd10;
	mov.u32 	%r32, %ctaid.x;
	mov.u32 	%r1, %nctaid.x;
	setp.ne.s32 	%p1, %r32, 0;
	@%p1 bra 	$L__BB2_16;
	and.b32  	%r2, %r1, 15;
	setp.lt.u32 	%p2, %r1, 16;
	mov.f64 	%fd84, 0d0000000000000000;
	mov.b32 	%r94, 0;
	mov.u32 	%r102, %r94;
	@%p2 bra 	$L__BB2_4;
	and.b32  	%r94, %r1, 2147483632;
	add.s64 	%rd16, %rd1, 64;
	mov.f64 	%fd84, 0d0000000000000000;
	mov.b32 	%r88, 0;
	mov.u32 	%r102, %r88;
$L__BB2_3:
	.pragma "nounroll";
	ld.global.nc.f64 	%fd17, [%rd16+-64];
	setp.gt.f64 	%p3, %fd17, %fd84;
	selp.f64 	%fd18, %fd17, %fd84, %p3;
	selp.b32 	%r36, %r88, %r102, %p3;
	ld.global.nc.f64 	%fd19, [%rd16+-56];
	setp.gt.f64 	%p4, %fd19, %fd18;
	selp.f64 	%fd20, %fd19, %fd18, %p4;
	add.s32 	%r37, %r88, 1;
	selp.b32 	%r38, %r37, %r36, %p4;
	ld.global.nc.f64 	%fd21, [%rd16+-48];
	setp.gt.f64 	%p5, %fd21, %fd20;
	selp.f64 	%fd22, %fd21, %fd20, %p5;
	add.s32 	%r39, %r88, 2;
	selp.b32 	%r40, %r39, %r38, %p5;
	ld.global.nc.f64 	%fd23, [%rd16+-40];
	setp.gt.f64 	%p6, %fd23, %fd22;
	selp.f64 	%fd24, %fd23, %fd22, %p6;
	add.s32 	%r41, %r88, 3;
	selp.b32 	%r42, %r41, %r40, %p6;
	ld.global.nc.f64 	%fd25, [%rd16+-32];
	setp.gt.f64 	%p7, %fd25, %fd24;
	selp.f64 	%fd26, %fd25, %fd24, %p7;
	add.s32 	%r43, %r88, 4;
	selp.b32 	%r44, %r43, %r42, %p7;
	ld.global.nc.f64 	%fd27, [%rd16+-24];
	setp.gt.f64 	%p8, %fd27, %fd26;
	selp.f64 	%fd28, %fd27, %fd26, %p8;
	add.s32 	%r45, %r88, 5;
	selp.b32 	%r46, %r45, %r44, %p8;
	ld.global.nc.f64 	%fd29, [%rd16+-16];
	setp.gt.f64 	%p9, %fd29, %fd28;
	selp.f64 	%fd30, %fd29, %fd28, %p9;
	add.s32 	%r47, %r88, 6;
	selp.b32 	%r48, %r47, %r46, %p9;
	ld.global.nc.f64 	%fd31, [%rd16+-8];
	setp.gt.f64 	%p10, %fd31, %fd30;
	selp.f64 	%fd32, %fd31, %fd30, %p10;
	add.s32 	%r49, %r88, 7;
	selp.b32 	%r50, %r49, %r48, %p10;
	ld.global.nc.f64 	%fd33, [%rd16];
	setp.gt.f64 	%p11, %fd33, %fd32;
	selp.f64 	%fd34, %fd33, %fd32, %p11;
	add.s32 	%r51, %r88, 8;
	selp.b32 	%r52, %r51, %r50, %p11;
	ld.global.nc.f64 	%fd35, [%rd16+8];
	setp.gt.f64 	%p12, %fd35, %fd34;
	selp.f64 	%fd36, %fd35, %fd34, %p12;
	add.s32 	%r53, %r88, 9;
	selp.b32 	%r54, %r53, %r52, %p12;
	ld.global.nc.f64 	%fd37, [%rd16+16];
	setp.gt.f64 	%p13, %fd37, %fd36;
	selp.f64 	%fd38, %fd37, %fd36, %p13;
	add.s32 	%r55, %r88, 10;
	selp.b32 	%r56, %r55, %r54, %p13;
	ld.global.nc.f64 	%fd39, [%rd16+24];
	setp.gt.f64 	%p14, %fd39, %fd38;
	selp.f64 	%fd40, %fd39, %fd38, %p14;
	add.s32 	%r57, %r88, 11;
	selp.b32 	%r58, %r57, %r56, %p14;
	ld.global.nc.f64 	%fd41, [%rd16+32];
	setp.gt.f64 	%p15, %fd41, %fd40;
	selp.f64 	%fd42, %fd41, %fd40, %p15;
	add.s32 	%r59, %r88, 12;
	selp.b32 	%r60, %r59, %r58, %p15;
	ld.global.nc.f64 	%fd43, [%rd16+40];
	setp.gt.f64 	%p16, %fd43, %fd42;
	selp.f64 	%fd44, %fd43, %fd42, %p16;
	add.s32 	%r61, %r88, 13;
	selp.b32 	%r62, %r61, %r60, %p16;
	ld.global.nc.f64 	%fd45, [%rd16+48];
	setp.gt.f64 	%p17, %fd45, %fd44;
	selp.f64 	%fd46, %fd45, %fd44, %p17;
	add.s32 	%r63, %r88, 14;
	selp.b32 	%r64, %r63, %r62, %p17;
	ld.global.nc.f64 	%fd47, [%rd16+56];
	setp.gt.f64 	%p18, %fd47, %fd46;
	selp.f64 	%fd84, %fd47, %fd46, %p18;
	add.s32 	%r65, %r88, 15;
	selp.b32 	%r102, %r65, %r64, %p18;
	add.s64 	%rd16, %rd16, 128;
	add.s32 	%r88, %r88, 16;
	setp.ne.s32 	%p19, %r88, %r94;
	@%p19 bra 	$L__BB2_3;
$L__BB2_4:
	setp.eq.s32 	%p20, %r2, 0;
	@%p20 bra 	$L__BB2_13;
	and.b32  	%r11, %r1, 7;
	setp.lt.u32 	%p21, %r2, 8;
	@%p21 bra 	$L__BB2_7;
	mul.wide.u32 	%rd11, %r94, 8;
	add.s64 	%rd12, %rd1, %rd11;
	ld.global.nc.f64 	%fd49, [%rd12];
	setp.gt.f64 	%p22, %fd49, %fd84;
	selp.f64 	%fd50, %fd49, %fd84, %p22;
	selp.b32 	%r67, %r94, %r102, %p22;
	add.s32 	%r68, %r94, 1;
	ld.global.nc.f64 	%fd51, [%rd12+8];
	setp.gt.f64 	%p23, %fd51, %fd50;
	selp.f64 	%fd52, %fd51, %fd50, %p23;
	selp.b32 	%r69, %r68, %r67, %p23;
	add.s32 	%r70, %r94, 2;
	ld.global.nc.f64 	%fd53, [%rd12+16];
	setp.gt.f64 	%p24, %fd53, %fd52;
	selp.f64 	%fd54, %fd53, %fd52, %p24;
	selp.b32 	%r71, %r70, %r69, %p24;
	add.s32 	%r72, %r94, 3;
	ld.global.nc.f64 	%fd55, [%rd12+24];
	setp.gt.f64 	%p25, %fd55, %fd54;
	selp.f64 	%fd56, %fd55, %fd54, %p25;
	selp.b32 	%r73, %r72, %r71, %p25;
	add.s32 	%r74, %r94, 4;
	ld.global.nc.f64 	%fd57, [%rd12+32];
	setp.gt.f64 	%p26, %fd57, %fd56;
	selp.f64 	%fd58, %fd57, %fd56, %p26;
	selp.b32 	%r75, %r74, %r73, %p26;
	add.s32 	%r76, %r94, 5;
	ld.global.nc.f64 	%fd59, [%rd12+40];
	setp.gt.f64 	%p27, %fd59, %fd58;
	selp.f64 	%fd60, %fd59, %fd58, %p27;
	selp.b32 	%r77, %r76, %r75, %p27;
	add.s32 	%r78, %r94, 6;
	ld.global.nc.f64 	%fd61, [%rd12+48];
	setp.gt.f64 	%p28, %fd61, %fd60;
	selp.f64 	%fd62, %fd61, %fd60, %p28;
	selp.b32 	%r79, %r78, %r77, %p28;
	add.s32 	%r80, %r94, 7;
	ld.global.nc.f64 	%fd63, [%rd12+56];
	setp.gt.f64 	%p29, %fd63, %fd62;
	selp.f64 	%fd84, %fd63, %fd62, %p29;
	selp.b32 	%r102, %r80, %r79, %p29;
	add.s32 	%r94, %r94, 8;
$L__BB2_7:
	setp.eq.s32 	%p30, %r11, 0;
	@%p30 bra 	$L__BB2_13;
	and.b32  	%r17, %r1, 3;
	setp.lt.u32 	%p31, %r11, 4;
	@%p31 bra 	$L__BB2_10;
	mul.wide.u32 	%rd13, %r94, 8;
	add.s64 	%rd14, %rd1, %rd13;
	ld.global.nc.f64 	%fd65, [%rd14];
	setp.gt.f64 	%p32, %fd65, %fd84;
	selp.f64 	%fd66, %fd65, %fd84, %p32;
	selp.b32 	%r82, %r94, %r102, %p32;
	add.s32 	%r83, %r94, 1;
	ld.global.nc.f64 	%fd67, [%rd14+8];
	setp.gt.f64 	%p33, %fd67, %fd66;
	selp.f64 	%fd68, %fd67, %fd66, %p33;
	selp.b32 	%r84, %r83, %r82, %p33;
	add.s32 	%r85, %r94, 2;
	ld.global.nc.f64 	%fd69, [%rd14+16];
	setp.gt.f64 	%p34, %fd69, %fd68;
	selp.f64 	%fd70, %fd69, %fd68, %p34;
	selp.b32 	%r86, %r85, %r84, %p34;
	add.s32 	%r87, %r94, 3;
	ld.global.nc.f64 	%fd71, [%rd14+24];
	setp.gt.f64 	%p35, %fd71, %fd70;
	selp.f64 	%fd84, %fd71, %fd70, %p35;
	selp.b32 	%r102, %r87, %r86, %p35;
	add.s32 	%r94, %r94, 4;
$L__BB2_10:
	setp.eq.s32 	%p36, %r17, 0;
	@%p36 bra 	$L__BB2_13;
	mul.wide.u32 	%rd15, %r94, 8;
	add.s64 	%rd17, %rd1, %rd15;
	neg.s32 	%r99, %r17;
$L__BB2_12:
	.pragma "nounroll";
	ld.global.nc.f64 	%fd72, [%rd17];
	setp.gt.f64 	%p37, %fd72, %fd84;
	selp.f64 	%fd84, %fd72, %fd84, %p37;
	selp.b32 	%r102, %r94, %r102, %p37;
	add.s32 	%r94, %r94, 1;
	add.s64 	%rd17, %rd17, 8;
	add.s32 	%r99, %r99, 1;
	setp.ne.s32 	%p38, %r99, 0;
	@%p38 bra 	$L__BB2_12;
$L__BB2_13:
	setp.ne.s32 	%p39, %r102, %r31;
	@%p39 bra 	$L__BB2_15;
	ld.global.f64 	%fd73, [%rd2];
	add.f64 	%fd74, %fd73, 0d3FF0000000000000;
	st.global.f64 	[%rd2], %fd74;
$L__BB2_15:
	cvt.rn.f64.u32 	%fd75, %r102;
	st.global.f64 	[%rd2+8], %fd75;
	st.global.f64 	[%rd2+16], %fd84;
$L__BB2_16:
	ret;

}


// ===== COMPILED SASS (sm_100) =====

	.target	sm_100

	.elftype	@"ET_EXEC"


//--------------------- .note.nv.tkinfo           --------------------------
	.section	.note.nv.tkinfo,"",@"SHT_NOTE"
	.sectionflags	@"SHF_NOTE_NV_TKINFO"
	.tkinfo
        /*0018*/ 	.word	0x00000002
        /*0030*/ 	.string	""
        /*0030*/ 	.string	"ptxas"
        /*0030*/ 	.string	"Cuda compilation tools, release 13.0, V13.0.88"
        /*0030*/ 	.string	"Build cuda_13.0.r13.0/compiler.36424714_0"
        /*0030*/ 	.string	"-arch sm_100 -m 64 "



//--------------------- .note.nv.cuinfo           --------------------------
	.section	.note.nv.cuinfo,"",@"SHT_NOTE"
	.sectionflags	@"SHF_NOTE_NV_CUINFO"
        /*0018*/ 	.short	0x0002
        /*001a*/ 	.short	0x0064
        /*001c*/ 	.short	0x0082
	.zero		2


//--------------------- .nv.info                  --------------------------
	.section	.nv.info,"",@"SHT_CUDA_INFO"
	.align	4


	//----- nvinfo : EIATTR_REGCOUNT
	.align		4
        /*0000*/ 	.byte	0x04, 0x2f
        /*0002*/ 	.short	(.L_1 - .L_0)
	.align		4
.L_0:
        /*0004*/ 	.word	index@(_Z9propagateiiPKdS0_S0_PdS1_)
        /*0008*/ 	.word	0x00000020


	//----- nvinfo : EIATTR_FRAME_SIZE
	.align		4
.L_1:
        /*000c*/ 	.byte	0x04, 0x11
        /*000e*/ 	.short	(.L_3 - .L_2)
	.align		4
.L_2:
        /*0010*/ 	.word	index@($__internal_0_$__cuda_sm20_dblrcp_rn_slowpath_v3)
        /*0014*/ 	.word	0x00000000


	//----- nvinfo : EIATTR_FRAME_SIZE
	.align		4
.L_3:
        /*0018*/ 	.byte	0x04, 0x11
        /*001a*/ 	.short	(.L_5 - .L_4)
	.align		4
.L_4:
        /*001c*/ 	.word	index@(_Z9propagateiiPKdS0_S0_PdS1_)
        /*0020*/ 	.word	0x00000000


	//----- nvinfo : EIATTR_REGCOUNT
	.align		4
.L_5:
        /*0024*/ 	.byte	0x04, 0x2f
        /*0026*/ 	.short	(.L_7 - .L_6)
	.align		4
.L_6:
        /*0028*/ 	.word	index@(_Z13backpropagateiiPdPKdiS_S1_S1_S_diS_S_S1_dS_S_)
        /*002c*/ 	.word	0x00000020


	//----- nvinfo : EIATTR_FRAME_SIZE
	.align		4
.L_7:
        /*0030*/ 	.byte	0x04, 0x11
        /*0032*/ 	.short	(.L_9 - .L_8)
	.align		4
.L_8:
        /*0034*/ 	.word	index@(_Z13backpropagateiiPdPKdiS_S1_S1_S_diS_S_S1_dS_S_)
        /*0038*/ 	.word	0x00000000


	//----- nvinfo : EIATTR_REGCOUNT
	.align		4
.L_9:
        /*003c*/ 	.byte	0x04, 0x2f
        /*003e*/ 	.short	(.L_11 - .L_10)
	.align		4
.L_10:
        /*0040*/ 	.word	index@(_Z6argmaxiPKdPd)
        /*0044*/ 	.word	0x0000001e


	//----- nvinfo : EIATTR_FRAME_SIZE
	.align		4
.L_11:
        /*0048*/ 	.byte	0x04, 0x11
        /*004a*/ 	.short	(.L_13 - .L_12)
	.align		4
.L_12:
        /*004c*/ 	.word	index@(_Z6argmaxiPKdPd)
        /*0050*/ 	.word	0x00000000


	//----- nvinfo : EIATTR_MIN_STACK_SIZE
	.align		4
.L_13:
        /*0054*/ 	.byte	0x04, 0x12
        /*0056*/ 	.short	(.L_15 - .L_14)
	.align		4
.L_14:
        /*0058*/ 	.word	index@(_Z6argmaxiPKdPd)
        /*005c*/ 	.word	0x00000000


	//----- nvinfo : EIATTR_MIN_STACK_SIZE
	.align		4
.L_15:
        /*0060*/ 	.byte	0x04, 0x12
        /*0062*/ 	.short	(.L_17 - .L_16)
	.align		4
.L_16:
        /*0064*/ 	.word	index@(_Z13backpropagateiiPdPKdiS_S1_S1_S_diS_S_S1_dS_S_)
        /*0068*/ 	.word	0x00000000


	//----- nvinfo : EIATTR_MIN_STACK_SIZE
	.align		4
.L_17:
        /*006c*/ 	.byte	0x04, 0x12
        /*006e*/ 	.short	(.L_19 - .L_18)
	.align		4
.L_18:
        /*0070*/ 	.word	index@(_Z9propagateiiPKdS0_S0_PdS1_)
        /*0074*/ 	.word	0x00000000
.L_19:


//--------------------- .nv.compat                --------------------------
	.section	.nv.compat,"",@"SHT_CUDA_COMPAT_INFO"
	.align	4
        /*0000*/ 	.byte	0x02, 0x09, 0x00, 0x00, 0x02, 0x02, 0x01, 0x00, 0x02, 0x05, 0x05, 0x00, 0x03, 0x07, 0x01, 0x01
        /*0010*/ 	.byte	0x02, 0x03, 0x00, 0x00, 0x02, 0x06, 0x01, 0x00, 0x04, 0x0b, 0x08, 0x00, 0x01, 0x00, 0x00, 0x00
        /*0020*/ 	.byte	0x00, 0x00, 0x00, 0x00


//--------------------- .nv.info._Z6argmaxiPKdPd  --------------------------
	.section	.nv.info._Z6argmaxiPKdPd,"",@"SHT_CUDA_INFO"
	.sectionflags	@""
	.align	4


	//----- nvinfo : EIATTR_CUDA_API_VERSION
	.align		4
        /*0000*/ 	.byte	0x04, 0x37
        /*0002*/ 	.short	(.L_21 - .L_20)
.L_20:
        /*0004*/ 	.word	0x00000082


	//----- nvinfo : EIATTR_KPARAM_INFO
	.align		4
.L_21:
        /*0008*/ 	.byte	0x04, 0x17
        /*000a*/ 	.short	(.L_23 - .L_22)
.L_22:
        /*000c*/ 	.word	0x00000000
        /*0010*/ 	.short	0x0002
        /*0012*/ 	.short	0x0010
        /*0014*/ 	.byte	0x00, 0xf5, 0x21, 0x00


	//----- nvinfo : EIATTR_KPARAM_INFO
	.align		4
.L_23:
        /*0018*/ 	.byte	0x04, 0x17
        /*001a*/ 	.short	(.L_25 - .L_24)
.L_24:
        /*001c*/ 	.word	0x00000000
        /*0020*/ 	.short	0x0001
        /*0022*/ 	.short	0x0008
        /*0024*/ 	.byte	0x00, 0xf5, 0x21, 0x00


	//----- nvinfo : EIATTR_KPARAM_INFO
	.align		4
.L_25:
        /*0028*/ 	.byte	0x04, 0x17
        /*002a*/ 	.short	(.L_27 - .L_26)
.L_26:
        /*002c*/ 	.word	0x00000000
        /*0030*/ 	.short	0x0000
        /*0032*/ 	.short	0x0000
        /*0034*/ 	.byte	0x00, 0xf0, 0x11, 0x00


	//----- nvinfo : EIATTR_SPARSE_MMA_MASK
	.align		4
.L_27:
        /*0038*/ 	.byte	0x03, 0x50
        /*003a*/ 	.short	0x0000


	//----- nvinfo : EIATTR_MAXREG_COUNT
	.align		4
        /*003c*/ 	.byte	0x03, 0x1b
        /*003e*/ 	.short	0x00ff


	//----- nvinfo : EIATTR_MERCURY_ISA_VERSION
	.align		4
        /*0040*/ 	.byte	0x03, 0x5f
        /*0042*/ 	.short	0x0101


	//----- nvinfo : EIATTR_VRC_CTA_INIT_COUNT
	.align		4
        /*0044*/ 	.byte	0x02, 0x4a
	.zero		1
	.zero		1


	//----- nvinfo : EIATTR_EXIT_INSTR_OFFSETS
	.align		4
        /*0048*/ 	.byte	0x04, 0x1c
        /*004a*/ 	.short	(.L_29 - .L_28)


	//   ....[0]....
.L_28:
        /*004c*/ 	.word	0x00000040


	//   ....[1]....
        /*0050*/ 	.word	0x00000d70


	//----- nvinfo : EIATTR_CBANK_PARAM_SIZE
	.align		4
.L_29:
        /*0054*/ 	.byte	0x03, 0x19
        /*0056*/ 	.short	0x0018


	//----- nvinfo : EIATTR_PARAM_CBANK
	.align		4
        /*0058*/ 	.byte	0x04, 0x0a
        /*005a*/ 	.short	(.L_31 - .L_30)
	.align		4
.L_30:
        /*005c*/ 	.word	index@(.nv.constant0._Z6argmaxiPKdPd)
        /*0060*/ 	.short	0x0380
        /*0062*/ 	.short	0x0018


	//----- nvinfo : EIATTR_SW_WAR
	.align		4
.L_31:
        /*0064*/ 	.byte	0x04, 0x36
        /*0066*/ 	.short	(.L_33 - .L_32)
.L_32:
        /*0068*/ 	.word	0x00000008
.L_33:


//--------------------- .nv.info._Z13backpropagateiiPdPKdiS_S1_S1_S_diS_S_S1_dS_S_ --------------------------
	.section	.nv.info._Z13backpropagateiiPdPKdiS_S1_S1_S_diS_S_S1_dS_S_,"",@"SHT_CUDA_INFO"
	.sectionflags	@""
	.align	4


	//----- nvinfo : EIATTR_CUDA_API_VERSION
	.align		4
        /*0000*/ 	.byte	0x04, 0x37
        /*0002*/ 	.short	(.L_35 - .L_34)
.L_34:
        /*0004*/ 	.word	0x00000082


	//----- nvinfo : EIATTR_KPARAM_INFO
	.align		4
.L_35:
        /*0008*/ 	.byte	0x04, 0x17
        /*000a*/ 	.short	(.L_37 - .L_36)
.L_36:
        /*000c*/ 	.word	0x00000000
        /*0010*/ 	.short	0x0010
        /*0012*/ 	.short	0x0078
        /*0014*/ 	.byte	0x00, 0xf5, 0x21, 0x00


	//----- nvinfo : EIATTR_KPARAM_INFO
	.align		4
.L_37:
        /*0018*/ 	.byte	0x04, 0x17
        /*001a*/ 	.short	(.L_39 - .L_38)
.L_38:
        /*001c*/ 	.word	0x00000000
        /*0020*/ 	.short	0x000f
        /*0022*/ 	.short	0x0070
        /*0024*/ 	.byte	0x00, 0xf5, 0x21, 0x00


	//----- nvinfo : EIATTR_KPARAM_INFO
	.align		4
.L_39:
        /*0028*/ 	.byte	0x04, 0x17
        /*002a*/ 	.short	(.L_41 - .L_40)
.L_40:
        /*002c*/ 	.word	0x00000000
        /*0030*/ 	.short	0x000e
        /*0032*/ 	.short	0x0068
        /*0034*/ 	.byte	0x00, 0xf0, 0x21, 0x00


	//----- nvinfo : EIATTR_KPARAM_INFO
	.align		4
.L_41:
        /*0038*/ 	.byte	0x04, 0x17
        /*003a*/ 	.short	(.L_43 - .L_42)
.L_42:
        /*003c*/ 	.word	0x00000000
        /*0040*/ 	.short	0x000d
        /*0042*/ 	.short	0x0060
        /*0044*/ 	.byte	0x00, 0xf5, 0x21, 0x00


	//----- nvinfo : EIATTR_KPARAM_INFO
	.align		4
.L_43:
        /*0048*/ 	.byte	0x04, 0x17
        /*004a*/ 	.short	(.L_45 - .L_44)
.L_44:
        /*004c*/ 	.word	0x00000000
        /*0050*/ 	.short	0x000c
        /*0052*/ 	.short	0x0058
        /*0054*/ 	.byte	0x00, 0xf5, 0x21, 0x00


	//----- nvinfo : EIATTR_KPARAM_INFO
	.align		4
.L_45:
        /*0058*/ 	.byte	0x04, 0x17
        /*005a*/ 	.short	(.L_47 - .L_46)
.L_46:
        /*005c*/ 	.word	0x00000000
        /*0060*/ 	.short	0x000b
        /*0062*/ 	.short	0x0050
        /*0064*/ 	.byte	0x00, 0xf5, 0x21, 0x00


	//----- nvinfo : EIATTR_KPARAM_INFO
	.align		4
.L_47:
        /*0068*/ 	.byte	0x04, 0x17
        /*006a*/ 	.short	(.L_49 - .L_48)
.L_48:
        /*006c*/ 	.word	0x00000000
        /*0070*/ 	.short	0x000a
        /*0072*/ 	.short	0x0048
        /*0074*/ 	.byte	0x00, 0xf0, 0x11, 0x00


	//----- nvinfo : EIATTR_KPARAM_INFO
	.align		4
.L_49:
        /*0078*/ 	.byte	0x04, 0x17
        /*007a*/ 	.short	(.L_51 - .L_50)
.L_50:
        /*007c*/ 	.word	0x00000000
        /*0080*/ 	.short	0x0009
        /*0082*/ 	.short	0x0040
        /*0084*/ 	.byte	0x00, 0xf0, 0x21, 0x00


	//----- nvinfo : EIATTR_KPARAM_INFO
	.align		4
.L_51:
        /*0088*/ 	.byte	0x04, 0x17
        /*008a*/ 	.short	(.L_53 - .L_52)
.L_52:
        /*008c*/ 	.word	0x00000000
        /*0090*/ 	.short	0x0008
        /*0092*/ 	.short	0x0038
        /*0094*/ 	.byte	0x00, 0xf5, 0x21, 0x00


	//----- nvinfo : EIATTR_KPARAM_INFO
	.align		4
.L_53:
        /*0098*/ 	.byte	0x04, 0x17
        /*009a*/ 	.short	(.L_55 - .L_54)
.L_54:
        /*009c*/ 	.word	0x00000000
        /*00a0*/ 	.short	0x0007
        /*00a2*/ 	.short	0x0030
        /*00a4*/ 	.byte	0x00, 0xf5, 0x21, 0x00


	//----- nvinfo : EIATTR_KPARAM_INFO
	.align		4
.L_55:
        /*00a8*/ 	.byte	0x04, 0x17
        /*00aa*/ 	.short	(.L_57 - .L_56)
.L_56:
        /*00ac*/ 	.word	0x00000000
        /*00b0*/ 	.short	0x0006
        /*00b2*/ 	.short	0x0028
        /*00b4*/ 	.byte	0x00, 0xf5, 0x21, 0x00


	//----- nvinfo : EIATTR_KPARAM_INFO
	.align		4
.L_57:
        /*00b8*/ 	.byte	0x04, 0x17
        /*00ba*/ 	.short	(.L_59 - .L_58)
.L_58:
        /*00bc*/ 	.word	0x00000000
        /*00c0*/ 	.short	0x0005
        /*00c2*/ 	.short	0x0020
        /*00c4*/ 	.byte	0x00, 0xf5, 0x21, 0x00


	//----- nvinfo : EIATTR_KPARAM_INFO
	.align		4
.L_59:
        /*00c8*/ 	.byte	0x04, 0x17
        /*00ca*/ 	.short	(.L_61 - .L_60)
.L_60:
        /*00cc*/ 	.word	0x00000000
        /*00d0*/ 	.short	0x0004
        /*00d2*/ 	.short	0x0018
        /*00d4*/ 	.byte	0x00, 0xf0, 0x11, 0x00


	//----- nvinfo : EIATTR_KPARAM_INFO
	.align		4
.L_61:
        /*00d8*/ 	.byte	0x04, 0x17
        /*00da*/ 	.short	(.L_63 - .L_62)
.L_62:
        /*00dc*/ 	.word	0x00000000
        /*00e0*/ 	.short	0x0003
        /*00e2*/ 	.short	0x0010
        /*00e4*/ 	.byte	0x00, 0xf5, 0x21, 0x00


	//----- nvinfo : EIATTR_KPARAM_INFO
	.align		4
.L_63:
        /*00e8*/ 	.byte	0x04, 0x17
        /*00ea*/ 	.short	(.L_65 - .L_64)
.L_64:
        /*00ec*/ 	.word	0x00000000
        /*00f0*/ 	.short	0x0002
        /*00f2*/ 	.short	0x0008
        /*00f4*/ 	.byte	0x00, 0xf5, 0x21, 0x00


	//----- nvinfo : EIATTR_KPARAM_INFO
	.align		4
.L_65:
        /*00f8*/ 	.byte	0x04, 0x17
        /*00fa*/ 	.short	(.L_67 - .L_66)
.L_66:
        /*00fc*/ 	.word	0x00000000
        /*0100*/ 	.short	0x0001
        /*0102*/ 	.short	0x0004
        /*0104*/ 	.byte	0x00, 0xf0, 0x11, 0x00


	//----- nvinfo : EIATTR_KPARAM_INFO
	.align		4
.L_67:
        /*0108*/ 	.byte	0x04, 0x17
        /*010a*/ 	.short	(.L_69 - .L_68)
.L_68:
        /*010c*/ 	.word	0x00000000
        /*0110*/ 	.short	0x0000
        /*0112*/ 	.short	0x0000
        /*0114*/ 	.byte	0x00, 0xf0, 0x11, 0x00


	//----- nvinfo : EIATTR_SPARSE_MMA_MASK
	.align		4
.L_69:
        /*0118*/ 	.byte	0x03, 0x50
        /*011a*/ 	.short	0x0000


	//----- nvinfo : EIATTR_MAXREG_COUNT
	.align		4
        /*011c*/ 	.byte	0x03, 0x1b
        /*011e*/ 	.short	0x00ff


	//----- nvinfo : EIATTR_MERCURY_ISA_VERSION
	.align		4
        /*0120*/ 	.byte	0x03, 0x5f
        /*0122*/ 	.short	0x0101


	//----- nvinfo : EIATTR_VRC_CTA_INIT_COUNT
	.align		4
        /*0124*/ 	.byte	0x02, 0x4a
	.zero		1
	.zero		1


	//----- nvinfo : EIATTR_EXIT_INSTR_OFFSETS
	.align		4
        /*0128*/ 	.byte	0x04, 0x1c
        /*012a*/ 	.short	(.L_71 - .L_70)


	//   ....[0]....
.L_70:
        /*012c*/ 	.word	0x00001380


	//   ....[1]....
        /*0130*/ 	.word	0x00001a60


	//   ....[2]....
        /*0134*/ 	.word	0x00001de0


	//   ....[3]....
        /*0138*/ 	.word	0x00002060


	//   ....[4]....
        /*013c*/ 	.word	0x00002170


	//----- nvinfo : EIATTR_CBANK_PARAM_SIZE
	.align		4
.L_71:
        /*0140*/ 	.byte	0x03, 0x19
        /*0142*/ 	.short	0x0080


	//----- nvinfo : EIATTR_PARAM_CBANK
	.align		4
        /*0144*/ 	.byte	0x04, 0x0a
        /*0146*/ 	.short	(.L_73 - .L_72)
	.align		4
.L_72:
        /*0148*/ 	.word	index@(.nv.constant0._Z13backpropagateiiPdPKdiS_S1_S1_S_diS_S_S1_dS_S_)
        /*014c*/ 	.short	0x0380
        /*014e*/ 	.short	0x0080


	//----- nvinfo : EIATTR_SW_WAR
	.align		4
.L_73:
        /*0150*/ 	.byte	0x04, 0x36
        /*0152*/ 	.short	(.L_75 - .L_74)
.L_74:
        /*0154*/ 	.word	0x00000008
.L_75:


//--------------------- .nv.info._Z9propagateiiPKdS0_S0_PdS1_ --------------------------
	.section	.nv.info._Z9propagateiiPKdS0_S0_PdS1_,"",@"SHT_CUDA_INFO"
	.sectionflags	@""
	.align	4


	//----- nvinfo : EIATTR_CUDA_API_VERSION
	.align		4
        /*0000*/ 	.byte	0x04, 0x37
        /*0002*/ 	.short	(.L_77 - .L_76)
.L_76:
        /*0004*/ 	.word	0x00000082


	//----- nvinfo : EIATTR_KPARAM_INFO
	.align		4
.L_77:
        /*0008*/ 	.byte	0x04, 0x17
        /*000a*/ 	.short	(.L_79 - .L_78)
.L_78:
        /*000c*/ 	.word	0x00000000
        /*0010*/ 	.short	0x0006
        /*0012*/ 	.short	0x0028
        /*0014*/ 	.byte	0x00, 0xf5, 0x21, 0x00


	//----- nvinfo : EIATTR_KPARAM_INFO
	.align		4
.L_79:
        /*0018*/ 	.byte	0x04, 0x17
        /*001a*/ 	.short	(.L_81 - .L_80)
.L_80:
        /*001c*/ 	.word	0x00000000
        /*0020*/ 	.short	0x0005
        /*0022*/ 	.short	0x0020
        /*0024*/ 	.byte	0x00, 0xf5, 0x21, 0x00


	//----- nvinfo : EIATTR_KPARAM_INFO
	.align		4
.L_81:
        /*0028*/ 	.byte	0x04, 0x17
        /*002a*/ 	.short	(.L_83 - .L_82)
.L_82:
        /*002c*/ 	.word	0x00000000
        /*0030*/ 	.short	0x0004
        /*0032*/ 	.short	0x0018
        /*0034*/ 	.byte	0x00, 0xf5, 0x21, 0x00


	//----- nvinfo : EIATTR_KPARAM_INFO
	.align		4
.L_83:
        /*0038*/ 	.byte	0x04, 0x17
        /*003a*/ 	.short	(.L_85 - .L_84)
.L_84:
        /*003c*/ 	.word	0x00000000
        /*0040*/ 	.short	0x0003
        /*0042*/ 	.short	0x0010
        /*0044*/ 	.byte	0x00, 0xf5, 0x21, 0x00


	//----- nvinfo : EIATTR_KPARAM_INFO
	.align		4
.L_85:
        /*0048*/ 	.byte	0x04, 0x17
        /*004a*/ 	.short	(.L_87 - .L_86)
.L_86:
        /*004c*/ 	.word	0x00000000
        /*0050*/ 	.short	0x0002
        /*0052*/ 	.short	0x0008
        /*0054*/ 	.byte	0x00, 0xf5, 0x21, 0x00


	//----- nvinfo : EIATTR_KPARAM_INFO
	.align		4
.L_87:
        /*0058*/ 	.byte	0x04, 0x17
        /*005a*/ 	.short	(.L_89 - .L_88)
.L_88:
        /*005c*/ 	.word	0x00000000
        /*0060*/ 	.short	0x0001
        /*0062*/ 	.short	0x0004
        /*0064*/ 	.byte	0x00, 0xf0, 0x11, 0x00


	//----- nvinfo : EIATTR_KPARAM_INFO
	.align		4
.L_89:
        /*0068*/ 	.byte	0x04, 0x17
        /*006a*/ 	.short	(.L_91 - .L_90)
.L_90:
        /*006c*/ 	.word	0x00000000
        /*0070*/ 	.short	0x0000
        /*0072*/ 	.short	0x0000
        /*0074*/ 	.byte	0x00, 0xf0, 0x11, 0x00


	//----- nvinfo : EIATTR_SPARSE_MMA_MASK
	.align		4
.L_91:
        /*0078*/ 	.byte	0x03, 0x50
        /*007a*/ 	.short	0x0000


	//----- nvinfo : EIATTR_MAXREG_COUNT
	.align		4
        /*007c*/ 	.byte	0x03, 0x1b
        /*007e*/ 	.short	0x00ff


	//----- nvinfo : EIATTR_MERCURY_ISA_VERSION
	.align		4
        /*0080*/ 	.byte	0x03, 0x5f
        /*0082*/ 	.short	0x0101


	//----- nvinfo : EIATTR_VRC_CTA_INIT_COUNT
	.align		4
        /*0084*/ 	.byte	0x02, 0x4a
	.zero		1
	.zero		1


	//----- nvinfo : EIATTR_EXIT_INSTR_OFFSETS
	.align		4
        /*0088*/ 	.byte	0x04, 0x1c
        /*008a*/ 	.short	(.L_93 - .L_92)


	//   ....[0]....
.L_92:
        /*008c*/ 	.word	0x00001070


	//----- nvinfo : EIATTR_CRS_STACK_SIZE
	.align		4
.L_93:
        /*0090*/ 	.byte	0x04, 0x1e
        /*0092*/ 	.short	(.L_95 - .L_94)
.L_94:
        /*0094*/ 	.word	0x00000000


	//----- nvinfo : EIATTR_CBANK_PARAM_SIZE
	.align		4
.L_95:
        /*0098*/ 	.byte	0x03, 0x19
        /*009a*/ 	.short	0x0030


	//----- nvinfo : EIATTR_PARAM_CBANK
	.align		4
        /*009c*/ 	.byte	0x04, 0x0a
        /*009e*/ 	.short	(.L_97 - .L_96)
	.align		4
.L_96:
        /*00a0*/ 	.word	index@(.nv.constant0._Z9propagateiiPKdS0_S0_PdS1_)
        /*00a4*/ 	.short	0x0380
        /*00a6*/ 	.short	0x0030


	//----- nvinfo : EIATTR_SW_WAR
	.align		4
.L_97:
        /*00a8*/ 	.byte	0x04, 0x36
        /*00aa*/ 	.short	(.L_99 - .L_98)
.L_98:
        /*00ac*/ 	.word	0x00000008
.L_99:


//--------------------- .nv.callgraph             --------------------------
	.section	.nv.callgraph,"",@"SHT_CUDA_CALLGRAPH"
	.align	4
	.sectionentsize	8
	.align		4
        /*0000*/ 	.word	0x00000000
	.align		4
        /*0004*/ 	.word	0xffffffff
	.align		4
        /*0008*/ 	.word	0x00000000
	.align		4
        /*000c*/ 	.word	0xfffffffe
	.align		4
        /*0010*/ 	.word	0x00000000
	.align		4
        /*0014*/ 	.word	0xfffffffd
	.align		4
        /*0018*/ 	.word	0x00000000
	.align		4
        /*001c*/ 	.word	0xfffffffc


//--------------------- .text._Z6argmaxiPKdPd     --------------------------
	.section	.text._Z6argmaxiPKdPd,"ax",@progbits
	.align	128
        .global         _Z6argmaxiPKdPd
        .type           _Z6argmaxiPKdPd,@function
        .size           _Z6argmaxiPKdPd,(.L_x_32 - _Z6argmaxiPKdPd)
        .other          _Z6argmaxiPKdPd,@"STO_CUDA_ENTRY STV_DEFAULT"
_Z6argmaxiPKdPd:
.text._Z6argmaxiPKdPd:
[----:B------:R-:W-:Y:S08]  /*0000*/  LDC R1, c[0x0][0x37c] ;  /* 0x0000df00ff017b82 */ /* 0x000ff00000000800 */
[----:B------:R-:W0:Y:S01]  /*0010*/  S2UR UR5, SR_CTAID.X ;  /* 0x00000000000579c3 */ /* 0x000e220000002500 */
[----:B------:R-:W1:Y:S01]  /*0020*/  LDCU UR4, c[0x0][0x370] ;  /* 0x00006e00ff0477ac */ /* 0x000e620008000800 */
[----:B0-----:R-:W-:-:S13]  /*0030*/  ISETP.NE.AND P0, PT, RZ, UR5, PT ;  /* 0x00000005ff007c0c */ /* 0x001fda000bf05270 */
[----:B-1----:R-:W-:Y:S05]  /*0040*/  @P0 EXIT ;  /* 0x000000000000094d */ /* 0x002fea0003800000 */
[----:B------:R-:W-:Y:S01]  /*0050*/  UISETP.GE.U32.AND UP1, UPT, UR4, 0x10, UPT ;  /* 0x000000100400788c */ /* 0x000fe2000bf26070 */
[----:B------:R-:W-:Y:S01]  /*0060*/  IMAD.MOV.U32 R0, RZ, RZ, RZ ;  /* 0x000000ffff007224 */ /* 0x000fe200078e00ff */
[----:B------:R-:W-:Y:S01]  /*0070*/  ULOP3.LUT UR8, UR4, 0xf, URZ, 0xc0, !UPT ;  /* 0x0000000f04087892 */ /* 0x000fe2000f8ec0ff */
[----:B------:R-:W-:Y:S01]  /*0080*/  IMAD.MOV.U32 R25, RZ, RZ, RZ ;  /* 0x000000ffff197224 */ /* 0x000fe200078e00ff */
[----:B------:R-:W-:Y:S01]  /*0090*/  CS2R R12, SRZ ;  /* 0x00000000000c7805 */ /* 0x000fe2000001ff00 */
[----:B------:R-:W0:Y:S01]  /*00a0*/  LDCU.64 UR10, c[0x0][0x358] ;  /* 0x00006b00ff0a77ac */ /* 0x000e220008000a00 */
[----:B------:R-:W-:-:S03]  /*00b0*/  UISETP.NE.AND UP0, UPT, UR8, URZ, UPT ;  /* 0x000000ff0800728c */ /* 0x000fc6000bf05270 */
[----:B------:R-:W-:Y:S08]  /*00c0*/  BRA.U !UP1, `(.L_x_0) ;  /* 0x0000000509807547 */ /* 0x000ff0000b800000 */
[----:B------:R-:W1:Y:S01]  /*00d0*/  LDCU.64 UR6, c[0x0][0x388] ;  /* 0x00007100ff0677ac */ /* 0x000e620008000a00 */
[----:B------:R-:W-:Y:S01]  /*00e0*/  IMAD.MOV.U32 R21, RZ, RZ, RZ ;  /* 0x000000ffff157224 */ /* 0x000fe200078e00ff */
[----:B------:R-:W-:Y:S01]  /*00f0*/  CS2R R12, SRZ ;  /* 0x00000000000c7805 */ /* 0x000fe2000001ff00 */
[----:B------:R-:W-:Y:S01]  /*0100*/  IMAD.MOV.U32 R25, RZ, RZ, RZ ;  /* 0x000000ffff197224 */ /* 0x000fe200078e00ff */
[----:B------:R-:W-:-:S06]  /*0110*/  ULOP3.LUT UR9, UR4, 0x7ffffff0, URZ, 0xc0, !UPT ;  /* 0x7ffffff004097892 */ /* 0x000fcc000f8ec0ff */
[----:B------:R-:W-:Y:S01]  /*0120*/  IMAD.U32 R0, RZ, RZ, UR9 ;  /* 0x00000009ff007e24 */ /* 0x000fe2000f8e00ff */
[----:B-1----:R-:W-:-:S04]  /*0130*/  UIADD3 UR5, UP1, UPT, UR6, 0x40, URZ ;  /* 0x0000004006057890 */ /* 0x002fc8000ff3e0ff */
[----:B------:R-:W-:Y:S02]  /*0140*/  UIADD3.X UR6, UPT, UPT, URZ, UR7, URZ, UP1, !UPT ;  /* 0x00000007ff067290 */ /* 0x000fe40008ffe4ff */
[----:B------:R-:W-:-:S04]  /*0150*/  IMAD.U32 R2, RZ, RZ, UR5 ;  /* 0x00000005ff027e24 */ /* 0x000fc8000f8e00ff */
[----:B------:R-:W-:-:S07]  /*0160*/  IMAD.U32 R3, RZ, RZ, UR6 ;  /* 0x00000006ff037e24 */ /* 0x000fce000f8e00ff */
.L_x_1:
[----:B0-----:R-:W2:Y:S04]  /*0170*/  LDG.E.64.CONSTANT R26, desc[UR10][R2.64+-0x40] ;  /* 0xffffc00a021a7981 */ /* 0x001ea8000c1e9b00 */
[----:B------:R-:W3:Y:S04]  /*0180*/  LDG.E.64.CONSTANT R14, desc[UR10][R2.64+-0x38] ;  /* 0xffffc80a020e7981 */ /* 0x000ee8000c1e9b00 */
[----:B------:R-:W4:Y:S04]  /*0190*/  LDG.E.64.CONSTANT R16, desc[UR10][R2.64+-0x30] ;  /* 0xffffd00a02107981 */ /* 0x000f28000c1e9b00 */
[----:B------:R-:W5:Y:S04]  /*01a0*/  LDG.E.64.CONSTANT R22, desc[UR10][R2.64+-0x28] ;  /* 0xffffd80a02167981 */ /* 0x000f68000c1e9b00 */
[----:B------:R-:W5:Y:S04]  /*01b0*/  LDG.E.64.CONSTANT R18, desc[UR10][R2.64+-0x20] ;  /* 0xffffe00a02127981 */ /* 0x000f68000c1e9b00 */
[----:B------:R-:W5:Y:S04]  /*01c0*/  LDG.E.64.CONSTANT R4, desc[UR10][R2.64+-0x18] ;  /* 0xffffe80a02047981 */ /* 0x000f68000c1e9b00 */
[----:B------:R-:W5:Y:S04]  /*01d0*/  LDG.E.64.CONSTANT R6, desc[UR10][R2.64+-0x10] ;  /* 0xfffff00a02067981 */ /* 0x000f68000c1e9b00 */
[----:B------:R-:W5:Y:S04]  /*01e0*/  LDG.E.64.CONSTANT R8, desc[UR10][R2.64+-0x8] ;  /* 0xfffff80a02087981 */ /* 0x000f68000c1e9b00 */
[----:B------:R-:W5:Y:S01]  /*01f0*/  LDG.E.64.CONSTANT R10, desc[UR10][R2.64] ;  /* 0x0000000a020a7981 */ /* 0x000f62000c1e9b00 */
[----:B--2---:R-:W-:-:S06]  /*0200*/  DSETP.GT.AND P3, PT, R26, R12, PT ;  /* 0x0000000c1a00722a */ /* 0x004fcc0003f64000 */
[----:B------:R-:W-:Y:S02]  /*0210*/  FSEL R26, R26, R12, P3 ;  /* 0x0000000c1a1a7208 */ /* 0x000fe40001800000 */
[----:B------:R-:W-:Y:S02]  /*0220*/  FSEL R27, R27, R13, P3 ;  /* 0x0000000d1b1b7208 */ /* 0x000fe40001800000 */
[----:B------:R-:W2:Y:S04]  /*0230*/  LDG.E.64.CONSTANT R12, desc[UR10][R2.64+0x8] ;  /* 0x0000080a020c7981 */ /* 0x000ea8000c1e9b00 */
[----:B---3--:R-:W-:-:S06]  /*0240*/  DSETP.GT.AND P4, PT, R14, R26, PT ;  /* 0x0000001a0e00722a */ /* 0x008fcc0003f84000 */
[----:B------:R-:W-:Y:S02]  /*0250*/  FSEL R26, R14, R26, P4 ;  /* 0x0000001a0e1a7208 */ /* 0x000fe40002000000 */
[----:B------:R-:W-:Y:S02]  /*0260*/  FSEL R27, R15, R27, P4 ;  /* 0x0000001b0f1b7208 */ /* 0x000fe40002000000 */
[----:B------:R-:W3:Y:S04]  /*0270*/  LDG.E.64.CONSTANT R14, desc[UR10][R2.64+0x10] ;  /* 0x0000100a020e7981 */ /* 0x000ee8000c1e9b00 */
[----:B----4-:R-:W-:-:S06]  /*0280*/  DSETP.GT.AND P5, PT, R16, R26, PT ;  /* 0x0000001a1000722a */ /* 0x010fcc0003fa4000 */
[----:B------:R-:W-:Y:S02]  /*0290*/  FSEL R26, R16, R26, P5 ;  /* 0x0000001a101a7208 */ /* 0x000fe40002800000 */
[----:B------:R-:W-:Y:S02]  /*02a0*/  FSEL R27, R17, R27, P5 ;  /* 0x0000001b111b7208 */ /* 0x000fe40002800000 */
[----:B------:R-:W4:Y:S04]  /*02b0*/  LDG.E.64.CONSTANT R16, desc[UR10][R2.64+0x18] ;  /* 0x0000180a02107981 */ /* 0x000f28000c1e9b00 */
[----:B-----5:R-:W-:-:S06]  /*02c0*/  DSETP.GT.AND P6, PT, R22, R26, PT ;  /* 0x0000001a1600722a */ /* 0x020fcc0003fc4000 */
[----:B------:R-:W-:Y:S02]  /*02d0*/  FSEL R26, R22, R26, P6 ;  /* 0x0000001a161a7208 */ /* 0x000fe40003000000 */
[----:B------:R-:W-:Y:S02]  /*02e0*/  FSEL R27, R23, R27, P6 ;  /* 0x0000001b171b7208 */ /* 0x000fe40003000000 */
[----:B------:R-:W5:Y:S04]  /*02f0*/  LDG.E.64.CONSTANT R22, desc[UR10][R2.64+0x20] ;  /* 0x0000200a02167981 */ /* 0x000f68000c1e9b00 */
[----:B------:R-:W-:-:S06]  /*0300*/  DSETP.GT.AND P0, PT, R18, R26, PT ;  /* 0x0000001a1200722a */ /* 0x000fcc0003f04000 */
[----:B------:R-:W-:Y:S02]  /*0310*/  FSEL R26, R18, R26, P0 ;  /* 0x0000001a121a7208 */ /* 0x000fe40000000000 */
[----:B------:R-:W-:Y:S02]  /*0320*/  FSEL R27, R19, R27, P0 ;  /* 0x0000001b131b7208 */ /* 0x000fe40000000000 */
[----:B------:R-:W5:Y:S04]  /*0330*/  LDG.E.64.CONSTANT R18, desc[UR10][R2.64+0x28] ;  /* 0x0000280a02127981 */ /* 0x000f68000c1e9b00 */
[----:B------:R-:W-:-:S06]  /*0340*/  DSETP.GT.AND P1, PT, R4, R26, PT ;  /* 0x0000001a0400722a */ /* 0x000fcc0003f24000 */
[----:B------:R-:W-:Y:S02]  /*0350*/  FSEL R26, R4, R26, P1 ;  /* 0x0000001a041a7208 */ /* 0x000fe40000800000 */
[----:B------:R-:W-:Y:S02]  /*0360*/  FSEL R27, R5, R27, P1 ;  /* 0x0000001b051b7208 */ /* 0x000fe40000800000 */
[----:B------:R-:W5:Y:S01]  /*0370*/  LDG.E.64.CONSTANT R4, desc[UR10][R2.64+0x30] ;  /* 0x0000300a02047981 */ /* 0x000f62000c1e9b00 */
[----:B------:R-:W-:-:S03]  /*0380*/  SEL R20, R21, R25, P3 ;  /* 0x0000001915147207 */ /* 0x000fc60001800000 */
[----:B------:R-:W5:Y:S01]  /*0390*/  LDG.E.64.CONSTANT R24, desc[UR10][R2.64+0x38] ;  /* 0x0000380a02187981 */ /* 0x000f62000c1e9b00 */
[----:B------:R-:W-:-:S06]  /*03a0*/  DSETP.GT.AND P2, PT, R6, R26, PT ;  /* 0x0000001a0600722a */ /* 0x000fcc0003f44000 */
[----:B------:R-:W-:Y:S02]  /*03b0*/  FSEL R6, R6, R26, P2 ;  /* 0x0000001a06067208 */ /* 0x000fe40001000000 */
[----:B------:R-:W-:-:S06]  /*03c0*/  FSEL R7, R7, R27, P2 ;  /* 0x0000001b07077208 */ /* 0x000fcc0001000000 */
[----:B------:R-:W-:Y:S01]  /*03d0*/  DSETP.GT.AND P3, PT, R8, R6, PT ;  /* 0x000000060800722a */ /* 0x000fe20003f64000 */
[----:B------:R-:W-:-:S05]  /*03e0*/  @P4 VIADD R20, R21, 0x1 ;  /* 0x0000000115144836 */ /* 0x000fca0000000000 */
[----:B------:R-:W-:Y:S02]  /*03f0*/  FSEL R6, R8, R6, P3 ;  /* 0x0000000608067208 */ /* 0x000fe40001800000 */
[----:B------:R-:W-:-:S06]  /*0400*/  FSEL R7, R9, R7, P3 ;  /* 0x0000000709077208 */ /* 0x000fcc0001800000 */
[----:B------:R-:W-:Y:S01]  /*0410*/  DSETP.GT.AND P4, PT, R10, R6, PT ;  /* 0x000000060a00722a */ /* 0x000fe20003f84000 */
[----:B------:R-:W-:-:S05]  /*0420*/  @P5 VIADD R20, R21, 0x2 ;  /* 0x0000000215145836 */ /* 0x000fca0000000000 */
[----:B------:R-:W-:Y:S02]  /*0430*/  FSEL R6, R10, R6, P4 ;  /* 0x000000060a067208 */ /* 0x000fe40002000000 */
[----:B------:R-:W-:Y:S01]  /*0440*/  FSEL R7, R11, R7, P4 ;  /* 0x000000070b077208 */ /* 0x000fe20002000000 */
[C---:B------:R-:W-:Y:S02]  /*0450*/  @P6 VIADD R20, R21.reuse, 0x3 ;  /* 0x0000000315146836 */ /* 0x040fe40000000000 */
[C---:B------:R-:W-:Y:S02]  /*0460*/  @P0 VIADD R20, R21.reuse, 0x4 ;  /* 0x0000000415140836 */ /* 0x040fe40000000000 */
[C---:B------:R-:W-:Y:S02]  /*0470*/  @P1 VIADD R20, R21.reuse, 0x5 ;  /* 0x0000000515141836 */ /* 0x040fe40000000000 */
[C---:B------:R-:W-:Y:S02]  /*0480*/  @P2 VIADD R20, R21.reuse, 0x6 ;  /* 0x0000000615142836 */ /* 0x040fe40000000000 */
[----:B------:R-:W-:-:S02]  /*0490*/  @P3 VIADD R20, R21, 0x7 ;  /* 0x0000000715143836 */ /* 0x000fc40000000000 */
[----:B------:R-:W-:Y:S01]  /*04a0*/  @P4 VIADD R20, R21, 0x8 ;  /* 0x0000000815144836 */ /* 0x000fe20000000000 */
[----:B--2---:R-:W-:-:S06]  /*04b0*/  DSETP.GT.AND P5, PT, R12, R6, PT ;  /* 0x000000060c00722a */ /* 0x004fcc0003fa4000 */
[----:B------:R-:W-:Y:S02]  /*04c0*/  FSEL R6, R12, R6, P5 ;  /* 0x000000060c067208 */ /* 0x000fe40002800000 */
[----:B------:R-:W-:-:S06]  /*04d0*/  FSEL R7, R13, R7, P5 ;  /* 0x000000070d077208 */ /* 0x000fcc0002800000 */
[----:B---3--:R-:W-:-:S06]  /*04e0*/  DSETP.GT.AND P6, PT, R14, R6, PT ;  /* 0x000000060e00722a */ /* 0x008fcc0003fc4000 */
[----:B------:R-:W-:Y:S02]  /*04f0*/  FSEL R6, R14, R6, P6 ;  /* 0x000000060e067208 */ /* 0x000fe40003000000 */
[----:B------:R-:W-:-:S06]  /*0500*/  FSEL R7, R15, R7, P6 ;  /* 0x000000070f077208 */ /* 0x000fcc0003000000 */
[----:B----4-:R-:W-:-:S06]  /*0510*/  DSETP.GT.AND P0, PT, R16, R6, PT ;  /* 0x000000061000722a */ /* 0x010fcc0003f04000 */
[----:B------:R-:W-:Y:S02]  /*0520*/  FSEL R6, R16, R6, P0 ;  /* 0x0000000610067208 */ /* 0x000fe40000000000 */
[----:B------:R-:W-:-:S06]  /*0530*/  FSEL R7, R17, R7, P0 ;  /* 0x0000000711077208 */ /* 0x000fcc0000000000 */
[----:B-----5:R-:W-:-:S06]  /*0540*/  DSETP.GT.AND P1, PT, R22, R6, PT ;  /* 0x000000061600722a */ /* 0x020fcc0003f24000 */
[----:B------:R-:W-:Y:S02]  /*0550*/  FSEL R6, R22, R6, P1 ;  /* 0x0000000616067208 */ /* 0x000fe40000800000 */
[----:B------:R-:W-:-:S06]  /*0560*/  FSEL R7, R23, R7, P1 ;  /* 0x0000000717077208 */ /* 0x000fcc0000800000 */
[----:B------:R-:W-:-:S06]  /*0570*/  DSETP.GT.AND P2, PT, R18, R6, PT ;  /* 0x000000061200722a */ /* 0x000fcc0003f44000 */
[----:B------:R-:W-:Y:S02]  /*0580*/  FSEL R6, R18, R6, P2 ;  /* 0x0000000612067208 */ /* 0x000fe40001000000 */
[----:B------:R-:W-:-:S06]  /*0590*/  FSEL R7, R19, R7, P2 ;  /* 0x0000000713077208 */ /* 0x000fcc0001000000 */
[----:B------:R-:W-:Y:S01]  /*05a0*/  DSETP.GT.AND P3, PT, R4, R6, PT ;  /* 0x000000060400722a */ /* 0x000fe20003f64000 */
[----:B------:R-:W-:-:S05]  /*05b0*/  @P5 VIADD R20, R21, 0x9 ;  /* 0x0000000915145836 */ /* 0x000fca0000000000 */
[----:B------:R-:W-:Y:S02]  /*05c0*/  FSEL R4, R4, R6, P3 ;  /* 0x0000000604047208 */ /* 0x000fe40001800000 */
[----:B------:R-:W-:Y:S01]  /*05d0*/  FSEL R5, R5, R7, P3 ;  /* 0x0000000705057208 */ /* 0x000fe20001800000 */
[C---:B------:R-:W-:Y:S02]  /*05e0*/  @P6 VIADD R20, R21.reuse, 0xa ;  /* 0x0000000a15146836 */ /* 0x040fe40000000000 */
[----:B------:R-:W-:-:S03]  /*05f0*/  @P0 VIADD R20, R21, 0xb ;  /* 0x0000000b15140836 */ /* 0x000fc60000000000 */
[----:B------:R-:W-:Y:S01]  /*0600*/  DSETP.GT.AND P0, PT, R24, R4, PT ;  /* 0x000000041800722a */ /* 0x000fe20003f04000 */
[C---:B------:R-:W-:Y:S02]  /*0610*/  @P1 VIADD R20, R21.reuse, 0xc ;  /* 0x0000000c15141836 */ /* 0x040fe40000000000 */
[C---:B------:R-:W-:Y:S02]  /*0620*/  @P2 VIADD R20, R21.reuse, 0xd ;  /* 0x0000000d15142836 */ /* 0x040fe40000000000 */
[----:B------:R-:W-:-:S09]  /*0630*/  @P3 VIADD R20, R21, 0xe ;  /* 0x0000000e15143836 */ /* 0x000fd20000000000 */
[C---:B------:R-:W-:Y:S02]  /*0640*/  @P0 VIADD R20, R21.reuse, 0xf ;  /* 0x0000000f15140836 */ /* 0x040fe40000000000 */
[----:B------:R-:W-:-:S05]  /*0650*/  VIADD R21, R21, 0x10 ;  /* 0x0000001015157836 */ /* 0x000fca0000000000 */
[----:B------:R-:W-:Y:S02]  /*0660*/  ISETP.NE.AND P1, PT, R21, R0, PT ;  /* 0x000000001500720c */ /* 0x000fe40003f25270 */
[----:B------:R-:W-:Y:S02]  /*0670*/  IADD3 R2, P2, PT, R2, 0x80, RZ ;  /* 0x0000008002027810 */ /* 0x000fe40007f5e0ff */
[----:B------:R-:W-:Y:S01]  /*0680*/  FSEL R13, R25, R5, P0 ;  /* 0x00000005190d7208 */ /* 0x000fe20000000000 */
[----:B------:R-:W-:Y:S01]  /*0690*/  IMAD.MOV.U32 R25, RZ, RZ, R20 ;  /* 0x000000ffff197224 */ /* 0x000fe200078e0014 */
[----:B------:R-:W-:Y:S01]  /*06a0*/  FSEL R12, R24, R4, P0 ;  /* 0x00000004180c7208 */ /* 0x000fe20000000000 */
[----:B------:R-:W-:-:S06]  /*06b0*/  IMAD.X R3, RZ, RZ, R3, P2 ;  /* 0x000000ffff037224 */ /* 0x000fcc00010e0603 */
[----:B------:R-:W-:Y:S05]  /*06c0*/  @P1 BRA `(.L_x_1) ;  /* 0xfffffff800a81947 */ /* 0x000fea000383ffff */
.L_x_0:
[----:B------:R-:W-:Y:S05]  /*06d0*/  BRA.U !UP0, `(.L_x_2) ;  /* 0x0000000508787547 */ /* 0x000fea000b800000 */
[----:B------:R-:W-:Y:S02]  /*06e0*/  UISETP.GE.U32.AND UP0, UPT, UR8, 0x8, UPT ;  /* 0x000000080800788c */ /* 0x000fe4000bf06070 */
[----:B------:R-:W-:-:S04]  /*06f0*/  ULOP3.LUT UR5, UR4, 0x7, URZ, 0xc0, !UPT ;  /* 0x0000000704057892 */ /* 0x000fc8000f8ec0ff */
[----:B------:R-:W-:-:S03]  /*0700*/  UISETP.NE.AND UP1, UPT, UR5, URZ, UPT ;  /* 0x000000ff0500728c */ /* 0x000fc6000bf25270 */
[----:B------:R-:W-:Y:S08]  /*0710*/  BRA.U !UP0, `(.L_x_3) ;  /* 0x0000000108ac7547 */ /* 0x000ff0000b800000 */
[----:B------:R-:W1:Y:S02]  /*0720*/  LDC.64 R14, c[0x0][0x388] ;  /* 0x0000e200ff0e7b82 */ /* 0x000e640000000a00 */
[----:B-1----:R-:W-:-:S05]  /*0730*/  IMAD.WIDE.U32 R14, R0, 0x8, R14 ;  /* 0x00000008000e7825 */ /* 0x002fca00078e000e */
[----:B0-----:R-:W2:Y:S04]  /*0740*/  LDG.E.64.CONSTANT R16, desc[UR10][R14.64] ;  /* 0x0000000a0e107981 */ /* 0x001ea8000c1e9b00 */
[----:B------:R-:W3:Y:S04]  /*0750*/  LDG.E.64.CONSTANT R18, desc[UR10][R14.64+0x8] ;  /* 0x0000080a0e127981 */ /* 0x000ee8000c1e9b00 */
[----:B------:R-:W4:Y:S04]  /*0760*/  LDG.E.64.CONSTANT R20, desc[UR10][R14.64+0x10] ;  /* 0x0000100a0e147981 */ /* 0x000f28000c1e9b00 */
        /* <DEDUP_REMOVED lines=8> */
[----:B------:R-:W-:-:S04]  /*07f0*/  SEL R25, R0, R25, P2 ;  /* 0x0000001900197207 */ /* 0x000fc80001000000 */
[----:B---3--:R-:W-:-:S06]  /*0800*/  DSETP.GT.AND P3, PT, R18, R12, PT ;  /* 0x0000000c1200722a */ /* 0x008fcc0003f64000 */
[----:B------:R-:W-:Y:S02]  /*0810*/  FSEL R12, R18, R12, P3 ;  /* 0x0000000c120c7208 */ /* 0x000fe40001800000 */
[----:B------:R-:W-:-:S06]  /*0820*/  FSEL R13, R19, R13, P3 ;  /* 0x0000000d130d7208 */ /* 0x000fcc0001800000 */
[----:B----4-:R-:W-:Y:S01]  /*0830*/  DSETP.GT.AND P4, PT, R20, R12, PT ;  /* 0x0000000c1400722a */ /* 0x010fe20003f84000 */
[----:B------:R-:W-:-:S05]  /*0840*/  @P3 VIADD R25, R0, 0x1 ;  /* 0x0000000100193836 */ /* 0x000fca0000000000 */
[----:B------:R-:W-:Y:S02]  /*0850*/  FSEL R12, R20, R12, P4 ;  /* 0x0000000c140c7208 */ /* 0x000fe40002000000 */
[----:B------:R-:W-:-:S06]  /*0860*/  FSEL R13, R21, R13, P4 ;  /* 0x0000000d150d7208 */ /* 0x000fcc0002000000 */
[----:B-----5:R-:W-:Y:S01]  /*0870*/  DSETP.GT.AND P5, PT, R8, R12, PT ;  /* 0x0000000c0800722a */ /* 0x020fe20003fa4000 */
[----:B------:R-:W-:-:S05]  /*0880*/  @P4 VIADD R25, R0, 0x2 ;  /* 0x0000000200194836 */ /* 0x000fca0000000000 */
        /* <DEDUP_REMOVED lines=18> */
[C---:B------:R-:W-:Y:S02]  /*09b0*/  @P3 VIADD R25, R0.reuse, 0x7 ;  /* 0x0000000700193836 */ /* 0x040fe40000000000 */
[----:B------:R-:W-:-:S07]  /*09c0*/  VIADD R0, R0, 0x8 ;  /* 0x0000000800007836 */ /* 0x000fce0000000000 */
.L_x_3:
        /* <DEDUP_REMOVED lines=26> */
[C---:B------:R-:W-:Y:S02]  /*0b70*/  @P3 VIADD R25, R0.reuse, 0x3 ;  /* 0x0000000300193836 */ /* 0x040fe40000000000 */
[----:B------:R-:W-:-:S07]  /*0b80*/  VIADD R0, R0, 0x4 ;  /* 0x0000000400007836 */ /* 0x000fce0000000000 */
.L_x_4:
[----:B------:R-:W-:Y:S05]  /*0b90*/  BRA.U !UP1, `(.L_x_2) ;  /* 0x0000000109487547 */ /* 0x000fea000b800000 */
[----:B------:R-:W1:Y:S01]  /*0ba0*/  LDC.64 R2, c[0x0][0x388] ;  /* 0x0000e200ff027b82 */ /* 0x000e620000000a00 */
[----:B------:R-:W-:Y:S01]  /*0bb0*/  UIADD3 UR4, UPT, UPT, -UR4, URZ, URZ ;  /* 0x000000ff04047290 */ /* 0x000fe2000fffe1ff */
[----:B-1----:R-:W-:-:S04]  /*0bc0*/  IMAD.WIDE.U32 R2, R0, 0x8, R2 ;  /* 0x0000000800027825 */ /* 0x002fc800078e0002 */
[----:B------:R-:W-:Y:S02]  /*0bd0*/  IMAD.MOV.U32 R4, RZ, RZ, R2 ;  /* 0x000000ffff047224 */ /* 0x000fe400078e0002 */
[----:B------:R-:W-:-:S07]  /*0be0*/  IMAD.MOV.U32 R5, RZ, RZ, R3 ;  /* 0x000000ffff057224 */ /* 0x000fce00078e0003 */
.L_x_5:
[----:B------:R-:W-:Y:S02]  /*0bf0*/  IMAD.MOV.U32 R2, RZ, RZ, R4 ;  /* 0x000000ffff027224 */ /* 0x000fe400078e0004 */
[----:B------:R-:W-:-:S06]  /*0c00*/  IMAD.MOV.U32 R3, RZ, RZ, R5 ;  /* 0x000000ffff037224 */ /* 0x000fcc00078e0005 */
[----:B0-----:R-:W2:Y:S01]  /*0c10*/  LDG.E.64.CONSTANT R2, desc[UR10][R2.64] ;  /* 0x0000000a02027981 */ /* 0x001ea2000c1e9b00 */
[----:B------:R-:W-:Y:S01]  /*0c20*/  UIADD3 UR4, UPT, UPT, UR4, 0x1, URZ ;  /* 0x0000000104047890 */ /* 0x000fe2000fffe0ff */
[----:B------:R-:W-:-:S03]  /*0c30*/  IADD3 R4, P1, PT, R4, 0x8, RZ ;  /* 0x0000000804047810 */ /* 0x000fc60007f3e0ff */
[----:B------:R-:W-:Y:S02]  /*0c40*/  UISETP.NE.AND UP0, UPT, UR4, URZ, UPT ;  /* 0x000000ff0400728c */ /* 0x000fe4000bf05270 */
[----:B------:R-:W-:Y:S01]  /*0c50*/  IMAD.X R5, RZ, RZ, R5, P1 ;  /* 0x000000ffff057224 */ /* 0x000fe200008e0605 */
[----:B--2---:R-:W-:-:S06]  /*0c60*/  DSETP.GT.AND P0, PT, R2, R12, PT ;  /* 0x0000000c0200722a */ /* 0x004fcc0003f04000 */
[C---:B------:R-:W-:Y:S01]  /*0c70*/  SEL R25, R0.reuse, R25, P0 ;  /* 0x0000001900197207 */ /* 0x040fe20000000000 */
[----:B------:R-:W-:Y:S01]  /*0c80*/  VIADD R0, R0, 0x1 ;  /* 0x0000000100007836 */ /* 0x000fe20000000000 */
[----:B------:R-:W-:Y:S02]  /*0c90*/  FSEL R12, R2, R12, P0 ;  /* 0x0000000c020c7208 */ /* 0x000fe40000000000 */
[----:B------:R-:W-:Y:S01]  /*0ca0*/  FSEL R13, R3, R13, P0 ;  /* 0x0000000d030d7208 */ /* 0x000fe20000000000 */
[----:B------:R-:W-:Y:S06]  /*0cb0*/  BRA.U UP0, `(.L_x_5) ;  /* 0xfffffffd00cc7547 */ /* 0x000fec000b83ffff */
.L_x_2:
[----:B------:R-:W1:Y:S01]  /*0cc0*/  LDCU UR4, c[0x0][0x380] ;  /* 0x00007000ff0477ac */ /* 0x000e620008000800 */
[----:B------:R-:W2:Y:S01]  /*0cd0*/  LDC.64 R8, c[0x0][0x390] ;  /* 0x0000e400ff087b82 */ /* 0x000ea20000000a00 */
[----:B------:R3:W4:Y:S01]  /*0ce0*/  I2F.F64.U32 R6, R25 ;  /* 0x0000001900067312 */ /* 0x0007220000201800 */
[----:B-1----:R-:W-:-:S13]  /*0cf0*/  ISETP.NE.AND P0, PT, R25, UR4, PT ;  /* 0x0000000419007c0c */ /* 0x002fda000bf05270 */
[----:B---34-:R-:W-:Y:S05]  /*0d00*/  @P0 BRA `(.L_x_6) ;  /* 0x0000000000100947 */ /* 0x018fea0003800000 */
[----:B------:R-:W0:Y:S02]  /*0d10*/  LDC.64 R2, c[0x0][0x390] ;  /* 0x0000e400ff027b82 */ /* 0x000e240000000a00 */
[----:B0-----:R-:W3:Y:S02]  /*0d20*/  LDG.E.64 R4, desc[UR10][R2.64] ;  /* 0x0000000a02047981 */ /* 0x001ee4000c1e1b00 */
[----:B---3--:R-:W-:-:S07]  /*0d30*/  DADD R4, R4, 1 ;  /* 0x3ff0000004047429 */ /* 0x008fce0000000000 */
[----:B------:R1:W-:Y:S04]  /*0d40*/  STG.E.64 desc[UR10][R2.64], R4 ;  /* 0x0000000402007986 */ /* 0x0003e8000c101b0a */
.L_x_6:
[----:B0-2---:R-:W-:Y:S04]  /*0d50*/  STG.E.64 desc[UR10][R8.64+0x8], R6 ;  /* 0x0000080608007986 */ /* 0x005fe8000c101b0a */
[----:B------:R-:W-:Y:S01]  /*0d60*/  STG.E.64 desc[UR10][R8.64+0x10], R12 ;  /* 0x0000100c08007986 */ /* 0x000fe2000c101b0a */
[----:B------:R-:W-:Y:S05]  /*0d70*/  EXIT ;  /* 0x000000000000794d */ /* 0x000fea0003800000 */
.L_x_7:
[----:B------:R-:W-:-:S00]  /*0d80*/  BRA `(.L_x_7) ;  /* 0xfffffffc00fc7947 */ /* 0x000fc0000383ffff */
[----:B------:R-:W-:-:S00]  /*0d90*/  NOP ;  /* 0x0000000000007918 */ /* 0x000fc00000000000 */
        /* <DEDUP_REMOVED lines=14> */
.L_x_32:


//--------------------- .text._Z13backpropagateiiPdPKdiS_S1_S1_S_diS_S_S1_dS_S_ --------------------------
	.section	.text._Z13backpropagateiiPdPKdiS_S1_S1_S_diS_S_S1_dS_S_,"ax",@progbits
	.align	128
        .global         _Z13backpropagateiiPdPKdiS_S1_S1_S_diS_S_S1_dS_S_
        .type           _Z13backpropagateiiPdPKdiS_S1_S1_S_diS_S_S1_dS_S_,@function
        .size           _Z13backpropagateiiPdPKdiS_S1_S1_S_diS_S_S1_dS_S_,(.L_x_33 - _Z13backpropagateiiPdPKdiS_S1_S1_S_diS_S_S1_dS_S_)
        .other          _Z13backpropagateiiPdPKdiS_S1_S1_S_diS_S_S1_dS_S_,@"STO_CUDA_ENTRY STV_DEFAULT"
_Z13backpropagateiiPdPKdiS_S1_S1_S_diS_S_S1_dS_S_:
.text._Z13backpropagateiiPdPKdiS_S1_S1_S_diS_S_S1_dS_S_:
[----:B------:R-:W-:Y:S01]  /*0000*/  LDC R1, c[0x0][0x37c] ;  /* 0x0000df00ff017b82 */ /* 0x000fe20000000800 */
[----:B------:R-:W0:Y:S07]  /*0010*/  LDCU UR6, c[0x0][0x384] ;  /* 0x00007080ff0677ac */ /* 0x000e2e0008000800 */
[----:B------:R-:W1:Y:S01]  /*0020*/  S2UR UR24, SR_CTAID.X ;  /* 0x00000000001879c3 */ /* 0x000e620000002500 */
[----:B------:R-:W1:Y:S01]  /*0030*/  LDCU.64 UR8, c[0x0][0x388] ;  /* 0x00007100ff0877ac */ /* 0x000e620008000a00 */
[----:B------:R-:W2:Y:S01]  /*0040*/  LDCU.64 UR22, c[0x0][0x358] ;  /* 0x00006b00ff1677ac */ /* 0x000ea20008000a00 */
[----:B------:R-:W3:Y:S01]  /*0050*/  LDCU UR7, c[0x0][0x370] ;  /* 0x00006e00ff0777ac */ /* 0x000ee20008000800 */
[----:B0-----:R-:W-:-:S02]  /*0060*/  UISETP.GT.AND UP0, UPT, UR6, -0x1, UPT ;  /* 0xffffffff0600788c */ /* 0x001fc4000bf04270 */
[----:B-1----:R-:W-:-:S07]  /*0070*/  UIMAD.WIDE.U32 UR20, UR24, 0x8, UR8 ;  /* 0x00000008181478a5 */ /* 0x002fce000f8e0008 */
[----:B--23--:R-:W-:Y:S05]  /*0080*/  BRA.U UP0, `(.L_x_8) ;  /* 0x0000000d00d07547 */ /* 0x00cfea000b800000 */
[----:B------:R-:W0:Y:S01]  /*0090*/  LDCU UR8, c[0x0][0x398] ;  /* 0x00007300ff0877ac */ /* 0x000e220008000800 */
[----:B------:R-:W-:Y:S01]  /*00a0*/  UMOV UR4, URZ ;  /* 0x000000ff00047c82 */ /* 0x000fe20008000000 */
[----:B------:R-:W-:Y:S01]  /*00b0*/  UMOV UR5, URZ ;  /* 0x000000ff00057c82 */ /* 0x000fe20008000000 */
[----:B0-----:R-:W-:-:S09]  /*00c0*/  UISETP.GE.AND UP0, UPT, UR8, 0x1, UPT ;  /* 0x000000010800788c */ /* 0x001fd2000bf06270 */
[----:B------:R-:W-:Y:S05]  /*00d0*/  BRA.U !UP0, `(.L_x_9) ;  /* 0x0000000d08a47547 */ /* 0x000fea000b800000 */
[----:B------:R-:W-:Y:S02]  /*00e0*/  UISETP.GE.U32.AND UP0, UPT, UR8, 0x8, UPT ;  /* 0x000000080800788c */ /* 0x000fe4000bf06070 */
[----:B------:R-:W-:Y:S01]  /*00f0*/  ULOP3.LUT UR12, UR8, 0x7, URZ, 0xc0, !UPT ;  /* 0x00000007080c7892 */ /* 0x000fe2000f8ec0ff */
[----:B------:R-:W-:Y:S01]  /*0100*/  UMOV UR4, URZ ;  /* 0x000000ff00047c82 */ /* 0x000fe20008000000 */
[----:B------:R-:W-:Y:S01]  /*0110*/  UMOV UR5, URZ ;  /* 0x000000ff00057c82 */ /* 0x000fe20008000000 */
[----:B------:R-:W-:-:S04]  /*0120*/  UMOV UR6, URZ ;  /* 0x000000ff00067c82 */ /* 0x000fc80008000000 */
[----:B------:R-:W-:Y:S05]  /*0130*/  BRA.U !UP0, `(.L_x_10) ;  /* 0x0000000508a07547 */ /* 0x000fea000b800000 */
[----:B------:R-:W0:Y:S01]  /*0140*/  LDCU.64 UR4, c[0x0][0x3b0] ;  /* 0x00007600ff0477ac */ /* 0x000e220008000a00 */
[----:B------:R-:W1:Y:S01]  /*0150*/  LDCU.64 UR10, c[0x0][0x3a8] ;  /* 0x00007500ff0a77ac */ /* 0x000e620008000a00 */
[----:B------:R-:W2:Y:S01]  /*0160*/  LDCU.64 UR30, c[0x0][0x3a0] ;  /* 0x00007400ff1e77ac */ /* 0x000ea20008000a00 */
[----:B------:R-:W-:Y:S02]  /*0170*/  ULOP3.LUT UR6, UR8, 0x7ffffff8, URZ, 0xc0, !UPT ;  /* 0x7ffffff808067892 */ /* 0x000fe4000f8ec0ff */
[----:B------:R-:W-:Y:S02]  /*0180*/  UIMAD UR16, UR7, 0x7, UR24 ;  /* 0x00000007071078a4 */ /* 0x000fe4000f8e0218 */
[----:B------:R-:W-:Y:S02]  /*0190*/  UIMAD UR17, UR7, 0x6, UR24 ;  /* 0x00000006071178a4 */ /* 0x000fe4000f8e0218 */
[----:B0-----:R-:W-:Y:S02]  /*01a0*/  UIADD3 UR9, UP0, UPT, UR4, 0x20, URZ ;  /* 0x0000002004097890 */ /* 0x001fe4000ff1e0ff */
[----:B------:R-:W-:-:S02]  /*01b0*/  UIMAD UR18, UR7, 0x5, UR24 ;  /* 0x00000005071278a4 */ /* 0x000fc4000f8e0218 */
[----:B-1----:R-:W-:Y:S02]  /*01c0*/  UIADD3 UR4, UP1, UPT, UR10, 0x20, URZ ;  /* 0x000000200a047890 */ /* 0x002fe4000ff3e0ff */
[----:B------:R-:W-:Y:S01]  /*01d0*/  UIADD3.X UR10, UPT, UPT, URZ, UR5, URZ, UP0, !UPT ;  /* 0x00000005ff0a7290 */ /* 0x000fe200087fe4ff */
[----:B------:R-:W-:Y:S01]  /*01e0*/  IMAD.U32 R4, RZ, RZ, UR9 ;  /* 0x00000009ff047e24 */ /* 0x000fe2000f8e00ff */
[----:B------:R-:W-:Y:S02]  /*01f0*/  UIADD3.X UR5, UPT, UPT, URZ, UR11, URZ, UP1, !UPT ;  /* 0x0000000bff057290 */ /* 0x000fe40008ffe4ff */
[----:B------:R-:W-:Y:S01]  /*0200*/  IMAD.U32 R2, RZ, RZ, UR4 ;  /* 0x00000004ff027e24 */ /* 0x000fe2000f8e00ff */
[----:B------:R-:W-:Y:S01]  /*0210*/  USHF.L.U32 UR11, UR7, 0x3, URZ ;  /* 0x00000003070b7899 */ /* 0x000fe200080006ff */
[----:B------:R-:W-:Y:S01]  /*0220*/  MOV R5, UR10 ;  /* 0x0000000a00057c02 */ /* 0x000fe20008000f00 */
[----:B------:R-:W-:Y:S01]  /*0230*/  ULEA UR19, UR7, UR24, 0x2 ;  /* 0x0000001807137291 */ /* 0x000fe2000f8e10ff */
[----:B------:R-:W-:Y:S01]  /*0240*/  IMAD.U32 R3, RZ, RZ, UR5 ;  /* 0x00000005ff037e24 */ /* 0x000fe2000f8e00ff */
[----:B------:R-:W-:-:S02]  /*0250*/  UIMAD UR25, UR7, 0x3, UR24 ;  /* 0x00000003071978a4 */ /* 0x000fc4000f8e0218 */
[----:B------:R-:W-:Y:S02]  /*0260*/  ULEA UR26, UR7, UR24, 0x1 ;  /* 0x00000018071a7291 */ /* 0x000fe4000f8e08ff */
[----:B------:R-:W-:Y:S02]  /*0270*/  UIADD3 UR27, UPT, UPT, UR24, UR7, URZ ;  /* 0x00000007181b7290 */ /* 0x000fe4000fffe0ff */
[----:B--2---:R-:W-:Y:S02]  /*0280*/  UIMAD.WIDE.U32 UR14, UR24, 0x8, UR30 ;  /* 0x00000008180e78a5 */ /* 0x004fe4000f8e001e */
[----:B------:R-:W-:Y:S01]  /*0290*/  UIADD3 UR13, UPT, UPT, -UR6, URZ, URZ ;  /* 0x000000ff060d7290 */ /* 0x000fe2000fffe1ff */
[----:B------:R-:W-:Y:S01]  /*02a0*/  UMOV UR4, URZ ;  /* 0x000000ff00047c82 */ /* 0x000fe20008000000 */
[----:B------:R-:W-:-:S10]  /*02b0*/  UMOV UR5, URZ ;  /* 0x000000ff00057c82 */ /* 0x000fd40008000000 */
.L_x_11:
[----:B------:R-:W-:Y:S01]  /*02c0*/  IMAD.U32 R12, RZ, RZ, UR14 ;  /* 0x0000000eff0c7e24 */ /* 0x000fe2000f8e00ff */
[----:B------:R-:W-:Y:S01]  /*02d0*/  MOV R13, UR15 ;  /* 0x0000000f000d7c02 */ /* 0x000fe20008000f00 */
[----:B------:R-:W2:Y:S01]  /*02e0*/  LDG.E.64.CONSTANT R14, desc[UR22][R2.64+-0x20] ;  /* 0xffffe016020e7981 */ /* 0x000ea2000c1e9b00 */
[----:B------:R-:W-:-:S03]  /*02f0*/  UIMAD.WIDE.U32 UR28, UR27, 0x8, UR30 ;  /* 0x000000081b1c78a5 */ /* 0x000fc6000f8e001e */
[----:B------:R-:W3:Y:S04]  /*0300*/  LDG.E.64.CONSTANT R24, desc[UR22][R4.64+-0x20] ;  /* 0xffffe01604187981 */ /* 0x000ee8000c1e9b00 */
[----:B------:R-:W2:Y:S01]  /*0310*/  LDG.E.64.CONSTANT R12, desc[UR22][R12.64] ;  /* 0x000000160c0c7981 */ /* 0x000ea2000c1e9b00 */
[----:B------:R-:W-:Y:S02]  /*0320*/  IMAD.U32 R10, RZ, RZ, UR28 ;  /* 0x0000001cff0a7e24 */ /* 0x000fe4000f8e00ff */
[----:B------:R-:W-:Y:S01]  /*0330*/  IMAD.U32 R11, RZ, RZ, UR29 ;  /* 0x0000001dff0b7e24 */ /* 0x000fe2000f8e00ff */
[----:B------:R-:W4:Y:S04]  /*0340*/  LDG.E.64.CONSTANT R6, desc[UR22][R2.64+-0x18] ;  /* 0xffffe81602067981 */ /* 0x000f28000c1e9b00 */
[----:B------:R-:W5:Y:S04]  /*0350*/  LDG.E.64.CONSTANT R8, desc[UR22][R4.64+-0x18] ;  /* 0xffffe81604087981 */ /* 0x000f68000c1e9b00 */
[----:B------:R-:W4:Y:S01]  /*0360*/  LDG.E.64.CONSTANT R10, desc[UR22][R10.64] ;  /* 0x000000160a0a7981 */ /* 0x000f22000c1e9b00 */
[----:B------:R-:W-:-:S03]  /*0370*/  UIMAD.WIDE.U32 UR28, UR26, 0x8, UR30 ;  /* 0x000000081a1c78a5 */ /* 0x000fc6000f8e001e */
[----:B------:R-:W5:Y:S03]  /*0380*/  LDG.E.64.CONSTANT R18, desc[UR22][R2.64+-0x10] ;  /* 0xfffff01602127981 */ /* 0x000f66000c1e9b00 */
[----:B------:R-:W-:Y:S01]  /*0390*/  MOV R20, UR28 ;  /* 0x0000001c00147c02 */ /* 0x000fe20008000f00 */
[----:B------:R-:W-:Y:S01]  /*03a0*/  IMAD.U32 R21, RZ, RZ, UR29 ;  /* 0x0000001dff157e24 */ /* 0x000fe2000f8e00ff */
[----:B------:R-:W-:Y:S01]  /*03b0*/  UIMAD.WIDE.U32 UR28, UR25, 0x8, UR30 ;  /* 0x00000008191c78a5 */ /* 0x000fe2000f8e001e */
[----:B------:R-:W5:Y:S04]  /*03c0*/  LDG.E.64.CONSTANT R22, desc[UR22][R4.64+-0x10] ;  /* 0xfffff01604167981 */ /* 0x000f68000c1e9b00 */
[----:B------:R-:W5:Y:S01]  /*03d0*/  LDG.E.64.CONSTANT R20, desc[UR22][R20.64] ;  /* 0x0000001614147981 */ /* 0x000f62000c1e9b00 */
[----:B------:R-:W-:Y:S01]  /*03e0*/  IMAD.U32 R28, RZ, RZ, UR28 ;  /* 0x0000001cff1c7e24 */ /* 0x000fe2000f8e00ff */
[----:B------:R-:W-:-:S02]  /*03f0*/  MOV R29, UR29 ;  /* 0x0000001d001d7c02 */ /* 0x000fc40008000f00 */
[----:B------:R-:W5:Y:S01]  /*0400*/  LDG.E.64.CONSTANT R16, desc[UR22][R2.64+-0x8] ;  /* 0xfffff81602107981 */ /* 0x000f62000c1e9b00 */
[----:B------:R-:W-:Y:S01]  /*0410*/  UIMAD.WIDE.U32 UR28, UR19, 0x8, UR30 ;  /* 0x00000008131c78a5 */ /* 0x000fe2000f8e001e */
[----:B--2---:R-:W-:Y:S02]  /*0420*/  DMUL R12, R12, R14 ;  /* 0x0000000e0c0c7228 */ /* 0x004fe40000000000 */
[----:B------:R0:W2:Y:S06]  /*0430*/  LDG.E.64.CONSTANT R14, desc[UR22][R28.64] ;  /* 0x000000161c0e7981 */ /* 0x0000ac000c1e9b00 */
[----:B---3--:R-:W-:-:S02]  /*0440*/  DFMA R24, R12, R24, UR4 ;  /* 0x000000040c187e2b */ /* 0x008fc40008000018 */
[----:B------:R-:W3:Y:S01]  /*0450*/  LDG.E.64.CONSTANT R12, desc[UR22][R4.64+-0x8] ;  /* 0xfffff816040c7981 */ /* 0x000ee2000c1e9b00 */
[----:B0-----:R-:W-:Y:S02]  /*0460*/  IMAD.U32 R28, RZ, RZ, UR28 ;  /* 0x0000001cff1c7e24 */ /* 0x001fe4000f8e00ff */
[----:B------:R-:W-:Y:S01]  /*0470*/  IMAD.U32 R29, RZ, RZ, UR29 ;  /* 0x0000001dff1d7e24 */ /* 0x000fe2000f8e00ff */
[----:B----4-:R-:W-:Y:S01]  /*0480*/  DMUL R26, R10, R6 ;  /* 0x000000060a1a7228 */ /* 0x010fe20000000000 */
[----:B------:R-:W4:Y:S04]  /*0490*/  LDG.E.64.CONSTANT R6, desc[UR22][R2.64] ;  /* 0x0000001602067981 */ /* 0x000f28000c1e9b00 */
[----:B------:R0:W4:Y:S03]  /*04a0*/  LDG.E.64.CONSTANT R10, desc[UR22][R28.64] ;  /* 0x000000161c0a7981 */ /* 0x000126000c1e9b00 */
[----:B-----5:R-:W-:Y:S01]  /*04b0*/  DFMA R24, R26, R8, R24 ;  /* 0x000000081a18722b */ /* 0x020fe20000000018 */
[----:B------:R-:W5:Y:S01]  /*04c0*/  LDG.E.64.CONSTANT R8, desc[UR22][R4.64] ;  /* 0x0000001604087981 */ /* 0x000f62000c1e9b00 */
[----:B------:R-:W-:Y:S01]  /*04d0*/  DMUL R18, R20, R18 ;  /* 0x0000001214127228 */ /* 0x000fe20000000000 */
[----:B------:R-:W-:-:S06]  /*04e0*/  UIMAD.WIDE.U32 UR4, UR18, 0x8, UR30 ;  /* 0x00000008120478a5 */ /* 0x000fcc000f8e001e */
[----:B------:R-:W-:Y:S01]  /*04f0*/  MOV R20, UR4 ;  /* 0x0000000400147c02 */ /* 0x000fe20008000f00 */
[----:B------:R-:W-:Y:S01]  /*0500*/  IMAD.U32 R21, RZ, RZ, UR5 ;  /* 0x00000005ff157e24 */ /* 0x000fe2000f8e00ff */
[----:B------:R-:W-:Y:S01]  /*0510*/  DFMA R22, R18, R22, R24 ;  /* 0x000000161216722b */ /* 0x000fe20000000018 */
[----:B------:R-:W-:-:S06]  /*0520*/  UIMAD.WIDE.U32 UR4, UR17, 0x8, UR30 ;  /* 0x00000008110478a5 */ /* 0x000fcc000f8e001e */
[----:B0-----:R-:W-:Y:S01]  /*0530*/  IMAD.U32 R28, RZ, RZ, UR4 ;  /* 0x00000004ff1c7e24 */ /* 0x001fe2000f8e00ff */
[----:B------:R-:W-:Y:S01]  /*0540*/  MOV R29, UR5 ;  /* 0x00000005001d7c02 */ /* 0x000fe20008000f00 */
[----:B------:R-:W-:-:S06]  /*0550*/  UIMAD.WIDE.U32 UR4, UR16, 0x8, UR30 ;  /* 0x00000008100478a5 */ /* 0x000fcc000f8e001e */
[----:B------:R-:W-:Y:S02]  /*0560*/  IMAD.U32 R24, RZ, RZ, UR4 ;  /* 0x00000004ff187e24 */ /* 0x000fe4000f8e00ff */
[----:B------:R-:W-:-:S06]  /*0570*/  IMAD.U32 R25, RZ, RZ, UR5 ;  /* 0x00000005ff197e24 */ /* 0x000fcc000f8e00ff */
[----:B------:R-:W5:Y:S01]  /*0580*/  LDG.E.64.CONSTANT R24, desc[UR22][R24.64] ;  /* 0x0000001618187981 */ /* 0x000f62000c1e9b00 */
[----:B--2---:R-:W-:-:S03]  /*0590*/  DMUL R18, R14, R16 ;  /* 0x000000100e127228 */ /* 0x004fc60000000000 */
[----:B------:R-:W2:Y:S04]  /*05a0*/  LDG.E.64.CONSTANT R14, desc[UR22][R2.64+0x8] ;  /* 0x00000816020e7981 */ /* 0x000ea8000c1e9b00 */
[----:B------:R-:W2:Y:S01]  /*05b0*/  LDG.E.64.CONSTANT R16, desc[UR22][R20.64] ;  /* 0x0000001614107981 */ /* 0x000ea2000c1e9b00 */
[----:B---3--:R-:W-:-:S03]  /*05c0*/  DFMA R22, R18, R12, R22 ;  /* 0x0000000c1216722b */ /* 0x008fc60000000016 */
[----:B------:R-:W3:Y:S04]  /*05d0*/  LDG.E.64.CONSTANT R12, desc[UR22][R2.64+0x10] ;  /* 0x00001016020c7981 */ /* 0x000ee8000c1e9b00 */
[----:B------:R-:W3:Y:S04]  /*05e0*/  LDG.E.64.CONSTANT R18, desc[UR22][R28.64] ;  /* 0x000000161c127981 */ /* 0x000ee8000c1e9b00 */
[----:B------:R-:W3:Y:S01]  /*05f0*/  LDG.E.64.CONSTANT R20, desc[UR22][R4.64+0x8] ;  /* 0x0000081604147981 */ /* 0x000ee2000c1e9b00 */
[----:B----4-:R-:W-:-:S03]  /*0600*/  DMUL R26, R10, R6 ;  /* 0x000000060a1a7228 */ /* 0x010fc60000000000 */
[----:B------:R0:W4:Y:S04]  /*0610*/  LDG.E.64.CONSTANT R6, desc[UR22][R2.64+0x18] ;  /* 0x0000181602067981 */ /* 0x000128000c1e9b00 */
[----:B------:R-:W4:Y:S01]  /*0620*/  LDG.E.64.CONSTANT R10, desc[UR22][R4.64+0x10] ;  /* 0x00001016040a7981 */ /* 0x000f22000c1e9b00 */
[----:B-----5:R-:W-:-:S03]  /*0630*/  DFMA R22, R26, R8, R22 ;  /* 0x000000081a16722b */ /* 0x020fc60000000016 */
[----:B------:R1:W5:Y:S01]  /*0640*/  LDG.E.64.CONSTANT R8, desc[UR22][R4.64+0x18] ;  /* 0x0000181604087981 */ /* 0x000362000c1e9b00 */
[----:B------:R-:W-:-:S04]  /*0650*/  UIADD3 UR13, UPT, UPT, UR13, 0x8, URZ ;  /* 0x000000080d0d7890 */ /* 0x000fc8000fffe0ff */
[----:B------:R-:W-:Y:S01]  /*0660*/  UISETP.NE.AND UP0, UPT, UR13, URZ, UPT ;  /* 0x000000ff0d00728c */ /* 0x000fe2000bf05270 */
[----:B0-----:R-:W-:Y:S02]  /*0670*/  IADD3 R2, P1, PT, R2, 0x40, RZ ;  /* 0x0000004002027810 */ /* 0x001fe40007f3e0ff */
[----:B-1----:R-:W-:-:S03]  /*0680*/  IADD3 R4, P0, PT, R4, 0x40, RZ ;  /* 0x0000004004047810 */ /* 0x002fc60007f1e0ff */
[----:B------:R-:W-:Y:S01]  /*0690*/  IMAD.X R3, RZ, RZ, R3, P1 ;  /* 0x000000ffff037224 */ /* 0x000fe200008e0603 */
[----:B------:R-:W-:Y:S01]  /*06a0*/  IADD3.X R5, PT, PT, RZ, R5, RZ, P0, !PT ;  /* 0x00000005ff057210 */ /* 0x000fe200007fe4ff */
[----:B------:R-:W-:Y:S02]  /*06b0*/  UIMAD.WIDE.U32 UR14, UR11, 0x8, UR14 ;  /* 0x000000080b0e78a5 */ /* 0x000fe4000f8e000e */
[----:B------:R-:W-:Y:S02]  /*06c0*/  UIADD3 UR16, UPT, UPT, UR11, UR16, URZ ;  /* 0x000000100b107290 */ /* 0x000fe4000fffe0ff */
[----:B------:R-:W-:Y:S02]  /*06d0*/  UIADD3 UR17, UPT, UPT, UR11, UR17, URZ ;  /* 0x000000110b117290 */ /* 0x000fe4000fffe0ff */
[----:B------:R-:W-:Y:S02]  /*06e0*/  UIADD3 UR18, UPT, UPT, UR11, UR18, URZ ;  /* 0x000000120b127290 */ /* 0x000fe4000fffe0ff */
[----:B------:R-:W-:-:S02]  /*06f0*/  UIADD3 UR19, UPT, UPT, UR11, UR19, URZ ;  /* 0x000000130b137290 */ /* 0x000fc4000fffe0ff */
[----:B------:R-:W-:Y:S02]  /*0700*/  UIADD3 UR25, UPT, UPT, UR11, UR25, URZ ;  /* 0x000000190b197290 */ /* 0x000fe4000fffe0ff */
[----:B------:R-:W-:Y:S02]  /*0710*/  UIADD3 UR26, UPT, UPT, UR11, UR26, URZ ;  /* 0x0000001a0b1a7290 */ /* 0x000fe4000fffe0ff */
[----:B------:R-:W-:Y:S01]  /*0720*/  UIADD3 UR27, UPT, UPT, UR11, UR27, URZ ;  /* 0x0000001b0b1b7290 */ /* 0x000fe2000fffe0ff */
[----:B--2---:R-:W-:Y:S02]  /*0730*/  DMUL R14, R16, R14 ;  /* 0x0000000e100e7228 */ /* 0x004fe40000000000 */
[----:B---3--:R-:W-:-:S06]  /*0740*/  DMUL R12, R18, R12 ;  /* 0x0000000c120c7228 */ /* 0x008fcc0000000000 */
[----:B------:R-:W-:Y:S02]  /*0750*/  DFMA R14, R14, R20, R22 ;  /* 0x000000140e0e722b */ /* 0x000fe40000000016 */
[----:B----4-:R-:W-:-:S06]  /*0760*/  DMUL R6, R24, R6 ;  /* 0x0000000618067228 */ /* 0x010fcc0000000000 */
[----:B------:R-:W-:-:S08]  /*0770*/  DFMA R10, R12, R10, R14 ;  /* 0x0000000a0c0a722b */ /* 0x000fd0000000000e */
[----:B-----5:R-:W-:-:S10]  /*0780*/  DFMA R6, R6, R8, R10 ;  /* 0x000000080606722b */ /* 0x020fd4000000000a */
[----:B------:R-:W-:Y:S02]  /*0790*/  R2UR UR4, R6 ;  /* 0x00000000060472ca */ /* 0x000fe400000e0000 */
[----:B------:R-:W-:Y:S01]  /*07a0*/  R2UR UR5, R7 ;  /* 0x00000000070572ca */ /* 0x000fe200000e0000 */
[----:B------:R-:W-:-:S14]  /*07b0*/  BRA.U UP0, `(.L_x_11) ;  /* 0xfffffff900c07547 */ /* 0x000fdc000b83ffff */
.L_x_10:
[----:B------:R-:W-:-:S09]  /*07c0*/  UISETP.NE.AND UP0, UPT, UR12, URZ, UPT ;  /* 0x000000ff0c00728c */ /* 0x000fd2000bf05270 */
[----:B------:R-:W-:Y:S05]  /*07d0*/  BRA.U !UP0, `(.L_x_9) ;  /* 0x0000000508e47547 */ /* 0x000fea000b800000 */
[----:B------:R-:W-:Y:S02]  /*07e0*/  UISETP.GE.U32.AND UP0, UPT, UR12, 0x4, UPT ;  /* 0x000000040c00788c */ /* 0x000fe4000bf06070 */
[----:B------:R-:W-:-:S04]  /*07f0*/  ULOP3.LUT UR16, UR8, 0x3, URZ, 0xc0, !UPT ;  /* 0x0000000308107892 */ /* 0x000fc8000f8ec0ff */
[----:B------:R-:W-:-:S03]  /*0800*/  UISETP.NE.AND UP1, UPT, UR16, URZ, UPT ;  /* 0x000000ff1000728c */ /* 0x000fc6000bf25270 */
[----:B------:R-:W-:Y:S08]  /*0810*/  BRA.U !UP0, `(.L_x_12) ;  /* 0x0000000108ec7547 */ /* 0x000ff0000b800000 */
[----:B------:R-:W0:Y:S01]  /*0820*/  LDCU.128 UR12, c[0x0][0x3a0] ;  /* 0x00007400ff0c77ac */ /* 0x000e220008000c00 */
[----:B------:R-:W1:Y:S01]  /*0830*/  LDCU.64 UR10, c[0x0][0x3b0] ;  /* 0x00007600ff0a77ac */ /* 0x000e620008000a00 */
[----:B------:R-:W-:-:S04]  /*0840*/  UIMAD UR9, UR6, UR7, UR24 ;  /* 0x00000007060972a4 */ /* 0x000fc8000f8e0218 */
[----:B0-----:R-:W-:Y:S02]  /*0850*/  UIMAD.WIDE.U32 UR18, UR9, 0x8, UR12 ;  /* 0x00000008091278a5 */ /* 0x001fe4000f8e000c */
[----:B------:R-:W-:Y:S02]  /*0860*/  UIMAD.WIDE.U32 UR14, UR6, 0x8, UR14 ;  /* 0x00000008060e78a5 */ /* 0x000fe4000f8e000e */
[----:B------:R-:W-:Y:S02]  /*0870*/  UIADD3 UR9, UPT, UPT, UR9, UR7, URZ ;  /* 0x0000000709097290 */ /* 0x000fe4000fffe0ff */
[----:B------:R-:W-:Y:S01]  /*0880*/  IMAD.U32 R24, RZ, RZ, UR18 ;  /* 0x00000012ff187e24 */ /* 0x000fe2000f8e00ff */
[----:B------:R-:W-:Y:S01]  /*0890*/  MOV R25, UR19 ;  /* 0x0000001300197c02 */ /* 0x000fe20008000f00 */
[----:B------:R-:W-:Y:S01]  /*08a0*/  IMAD.U32 R22, RZ, RZ, UR14 ;  /* 0x0000000eff167e24 */ /* 0x000fe2000f8e00ff */
[----:B-1----:R-:W-:Y:S01]  /*08b0*/  UIMAD.WIDE.U32 UR10, UR6, 0x8, UR10 ;  /* 0x00000008060a78a5 */ /* 0x002fe2000f8e000a */
[----:B------:R-:W-:Y:S01]  /*08c0*/  IMAD.U32 R23, RZ, RZ, UR15 ;  /* 0x0000000fff177e24 */ /* 0x000fe2000f8e00ff */
[----:B------:R-:W-:-:S02]  /*08d0*/  UIMAD.WIDE.U32 UR18, UR9, 0x8, UR12 ;  /* 0x00000008091278a5 */ /* 0x000fc4000f8e000c */
[----:B------:R-:W2:Y:S01]  /*08e0*/  LDG.E.64.CONSTANT R24, desc[UR22][R24.64] ;  /* 0x0000001618187981 */ /* 0x000ea2000c1e9b00 */
[----:B------:R-:W-:Y:S01]  /*08f0*/  UIADD3 UR9, UPT, UPT, UR9, UR7, URZ ;  /* 0x0000000709097290 */ /* 0x000fe2000fffe0ff */
[----:B------:R-:W-:Y:S02]  /*0900*/  MOV R20, UR10 ;  /* 0x0000000a00147c02 */ /* 0x000fe40008000f00 */
[----:B------:R-:W2:Y:S01]  /*0910*/  LDG.E.64.CONSTANT R22, desc[UR22][R22.64] ;  /* 0x0000001616167981 */ /* 0x000ea2000c1e9b00 */
[----:B------:R-:W-:Y:S01]  /*0920*/  IMAD.U32 R21, RZ, RZ, UR11 ;  /* 0x0000000bff157e24 */ /* 0x000fe2000f8e00ff */
[----:B------:R-:W-:Y:S01]  /*0930*/  MOV R17, UR15 ;  /* 0x0000000f00117c02 */ /* 0x000fe20008000f00 */
[----:B------:R-:W-:Y:S02]  /*0940*/  IMAD.U32 R16, RZ, RZ, UR14 ;  /* 0x0000000eff107e24 */ /* 0x000fe4000f8e00ff */
[----:B------:R-:W-:Y:S02]  /*0950*/  IMAD.U32 R18, RZ, RZ, UR18 ;  /* 0x00000012ff127e24 */ /* 0x000fe4000f8e00ff */
[----:B------:R-:W-:Y:S01]  /*0960*/  IMAD.U32 R19, RZ, RZ, UR19 ;  /* 0x00000013ff137e24 */ /* 0x000fe2000f8e00ff */
[----:B------:R-:W-:Y:S01]  /*0970*/  UIMAD.WIDE.U32 UR18, UR9, 0x8, UR12 ;  /* 0x00000008091278a5 */ /* 0x000fe2000f8e000c */
[----:B------:R-:W3:Y:S01]  /*0980*/  LDG.E.64.CONSTANT R20, desc[UR22][R20.64] ;  /* 0x0000001614147981 */ /* 0x000ee2000c1e9b00 */
[----:B------:R-:W-:Y:S01]  /*0990*/  UIADD3 UR9, UPT, UPT, UR9, UR7, URZ ;  /* 0x0000000709097290 */ /* 0x000fe2000fffe0ff */
[----:B------:R-:W-:-:S02]  /*09a0*/  MOV R14, UR10 ;  /* 0x0000000a000e7c02 */ /* 0x000fc40008000f00 */
[----:B------:R-:W4:Y:S01]  /*09b0*/  LDG.E.64.CONSTANT R16, desc[UR22][R16.64+0x8] ;  /* 0x0000081610107981 */ /* 0x000f22000c1e9b00 */
[----:B------:R-:W-:Y:S01]  /*09c0*/  IMAD.U32 R15, RZ, RZ, UR11 ;  /* 0x0000000bff0f7e24 */ /* 0x000fe2000f8e00ff */
[----:B------:R-:W-:Y:S02]  /*09d0*/  MOV R9, UR15 ;  /* 0x0000000f00097c02 */ /* 0x000fe40008000f00 */
[----:B------:R-:W4:Y:S01]  /*09e0*/  LDG.E.64.CONSTANT R18, desc[UR22][R18.64] ;  /* 0x0000001612127981 */ /* 0x000f22000c1e9b00 */
[----:B------:R-:W-:Y:S01]  /*09f0*/  IMAD.U32 R8, RZ, RZ, UR14 ;  /* 0x0000000eff087e24 */ /* 0x000fe2000f8e00ff */
[----:B------:R-:W-:Y:S01]  /*0a00*/  UIMAD.WIDE.U32 UR12, UR9, 0x8, UR12 ;  /* 0x00000008090c78a5 */ /* 0x000fe2000f8e000c */
[----:B------:R-:W-:Y:S01]  /*0a10*/  IMAD.U32 R12, RZ, RZ, UR18 ;  /* 0x00000012ff0c7e24 */ /* 0x000fe2000f8e00ff */
[----:B------:R-:W5:Y:S01]  /*0a20*/  LDG.E.64.CONSTANT R14, desc[UR22][R14.64+0x8] ;  /* 0x000008160e0e7981 */ /* 0x000f62000c1e9b00 */
[----:B------:R-:W-:Y:S01]  /*0a30*/  IMAD.U32 R13, RZ, RZ, UR19 ;  /* 0x00000013ff0d7e24 */ /* 0x000fe2000f8e00ff */
[----:B------:R-:W-:-:S02]  /*0a40*/  MOV R10, UR10 ;  /* 0x0000000a000a7c02 */ /* 0x000fc40008000f00 */
[----:B------:R-:W5:Y:S01]  /*0a50*/  LDG.E.64.CONSTANT R8, desc[UR22][R8.64+0x10] ;  /* 0x0000101608087981 */ /* 0x000f62000c1e9b00 */
[----:B------:R-:W-:-:S03]  /*0a60*/  IMAD.U32 R11, RZ, RZ, UR11 ;  /* 0x0000000bff0b7e24 */ /* 0x000fc6000f8e00ff */
[----:B------:R-:W5:Y:S01]  /*0a70*/  LDG.E.64.CONSTANT R12, desc[UR22][R12.64] ;  /* 0x000000160c0c7981 */ /* 0x000f62000c1e9b00 */
[----:B------:R-:W-:Y:S01]  /*0a80*/  IMAD.U32 R6, RZ, RZ, UR12 ;  /* 0x0000000cff067e24 */ /* 0x000fe2000f8e00ff */
[----:B------:R-:W-:Y:S01]  /*0a90*/  MOV R27, UR15 ;  /* 0x0000000f001b7c02 */ /* 0x000fe20008000f00 */
[----:B------:R-:W-:Y:S01]  /*0aa0*/  IMAD.U32 R7, RZ, RZ, UR13 ;  /* 0x0000000dff077e24 */ /* 0x000fe2000f8e00ff */
[----:B------:R-:W5:Y:S01]  /*0ab0*/  LDG.E.64.CONSTANT R10, desc[UR22][R10.64+0x10] ;  /* 0x000010160a0a7981 */ /* 0x000f62000c1e9b00 */
[----:B------:R-:W-:Y:S01]  /*0ac0*/  IMAD.U32 R26, RZ, RZ, UR14 ;  /* 0x0000000eff1a7e24 */ /* 0x000fe2000f8e00ff */
[----:B------:R-:W-:Y:S01]  /*0ad0*/  MOV R4, UR10 ;  /* 0x0000000a00047c02 */ /* 0x000fe20008000f00 */
[----:B------:R-:W-:Y:S02]  /*0ae0*/  IMAD.U32 R5, RZ, RZ, UR11 ;  /* 0x0000000bff057e24 */ /* 0x000fe4000f8e00ff */
[----:B------:R-:W5:Y:S04]  /*0af0*/  LDG.E.64.CONSTANT R6, desc[UR22][R6.64] ;  /* 0x0000001606067981 */ /* 0x000f68000c1e9b00 */
[----:B------:R-:W5:Y:S04]  /*0b00*/  LDG.E.64.CONSTANT R2, desc[UR22][R26.64+0x18] ;  /* 0x000018161a027981 */ /* 0x000f68000c1e9b00 */
[----:B------:R-:W5:Y:S01]  /*0b10*/  LDG.E.64.CONSTANT R4, desc[UR22][R4.64+0x18] ;  /* 0x0000181604047981 */ /* 0x000f62000c1e9b00 */
[----:B------:R-:W-:Y:S01]  /*0b20*/  UIADD3 UR6, UPT, UPT, UR6, 0x4, URZ ;  /* 0x0000000406067890 */ /* 0x000fe2000fffe0ff */
[----:B--2---:R-:W-:-:S08]  /*0b30*/  DMUL R22, R24, R22 ;  /* 0x0000001618167228 */ /* 0x004fd00000000000 */
[----:B---3--:R-:W-:Y:S02]  /*0b40*/  DFMA R20, R22, R20, UR4 ;  /* 0x0000000416147e2b */ /* 0x008fe40008000014 */
[----:B----4-:R-:W-:-:S08]  /*0b50*/  DMUL R16, R18, R16 ;  /* 0x0000001012107228 */ /* 0x010fd00000000000 */
[----:B-----5:R-:W-:Y:S02]  /*0b60*/  DFMA R14, R16, R14, R20 ;  /* 0x0000000e100e722b */ /* 0x020fe40000000014 */
[----:B------:R-:W-:-:S08]  /*0b70*/  DMUL R8, R12, R8 ;  /* 0x000000080c087228 */ /* 0x000fd00000000000 */
[----:B------:R-:W-:Y:S02]  /*0b80*/  DFMA R8, R8, R10, R14 ;  /* 0x0000000a0808722b */ /* 0x000fe4000000000e */
[----:B------:R-:W-:-:S08]  /*0b90*/  DMUL R2, R6, R2 ;  /* 0x0000000206027228 */ /* 0x000fd00000000000 */
[----:B------:R-:W-:-:S10]  /*0ba0*/  DFMA R2, R2, R4, R8 ;  /* 0x000000040202722b */ /* 0x000fd40000000008 */
[----:B------:R-:W-:Y:S02]  /*0bb0*/  R2UR UR4, R2 ;  /* 0x00000000020472ca */ /* 0x000fe400000e0000 */
[----:B------:R-:W-:-:S15]  /*0bc0*/  R2UR UR5, R3 ;  /* 0x00000000030572ca */ /* 0x000fde00000e0000 */
.L_x_12:
[----:B------:R-:W-:Y:S05]  /*0bd0*/  BRA.U !UP1, `(.L_x_9) ;  /* 0x0000000109e47547 */ /* 0x000fea000b800000 */
[----:B------:R-:W-:Y:S02]  /*0be0*/  UISETP.NE.AND UP0, UPT, UR16, 0x1, UPT ;  /* 0x000000011000788c */ /* 0x000fe4000bf05270 */
[----:B------:R-:W-:-:S04]  /*0bf0*/  ULOP3.LUT UR8, UR8, 0x1, URZ, 0xc0, !UPT ;  /* 0x0000000108087892 */ /* 0x000fc8000f8ec0ff */
[----:B------:R-:W-:Y:S01]  /*0c00*/  PLOP3.LUT P0, PT, PT, PT, UP0, 0x80, 0x8 ;  /* 0x000000000008781c */ /* 0x000fe20003f0f008 */
[----:B------:R-:W-:-:S04]  /*0c10*/  UISETP.NE.U32.AND UP1, UPT, UR8, 0x1, UPT ;  /* 0x000000010800788c */ /* 0x000fc8000bf25070 */
[----:B------:R-:W0:Y:S01]  /*0c20*/  @UP0 LDCU.128 UR12, c[0x0][0x3a0] ;  /* 0x00007400ff0c07ac */ /* 0x000e220008000c00 */
[----:B------:R-:W1:Y:S01]  /*0c30*/  @UP0 LDCU.64 UR10, c[0x0][0x3b0] ;  /* 0x00007600ff0a07ac */ /* 0x000e620008000a00 */
[----:B------:R-:W-:-:S04]  /*0c40*/  @UP0 UIMAD UR9, UR6, UR7, UR24 ;  /* 0x00000007060902a4 */ /* 0x000fc8000f8e0218 */
[----:B0-----:R-:W-:Y:S02]  /*0c50*/  @UP0 UIMAD.WIDE.U32 UR16, UR9, 0x8, UR12 ;  /* 0x00000008091008a5 */ /* 0x001fe4000f8e000c */
[----:B------:R-:W-:Y:S02]  /*0c60*/  @UP0 UIMAD.WIDE.U32 UR14, UR6, 0x8, UR14 ;  /* 0x00000008060e08a5 */ /* 0x000fe4000f8e000e */
[----:B------:R-:W-:Y:S02]  /*0c70*/  @UP0 UIADD3 UR9, UPT, UPT, UR9, UR7, URZ ;  /* 0x0000000709090290 */ /* 0x000fe4000fffe0ff */
[----:B------:R-:W-:Y:S01]  /*0c80*/  IMAD.U32 R12, RZ, RZ, UR16 ;  /* 0x00000010ff0c7e24 */ /* 0x000fe2000f8e00ff */
[----:B------:R-:W-:Y:S01]  /*0c90*/  MOV R13, UR17 ;  /* 0x00000011000d7c02 */ /* 0x000fe20008000f00 */
[----:B------:R-:W-:Y:S01]  /*0ca0*/  IMAD.U32 R14, RZ, RZ, UR14 ;  /* 0x0000000eff0e7e24 */ /* 0x000fe2000f8e00ff */
[----:B------:R-:W-:Y:S01]  /*0cb0*/  @UP0 UIMAD.WIDE.U32 UR12, UR9, 0x8, UR12 ;  /* 0x00000008090c08a5 */ /* 0x000fe2000f8e000c */
[----:B------:R-:W-:Y:S01]  /*0cc0*/  IMAD.U32 R15, RZ, RZ, UR15 ;  /* 0x0000000fff0f7e24 */ /* 0x000fe2000f8e00ff */
[----:B-1----:R-:W-:-:S02]  /*0cd0*/  @UP0 UIMAD.WIDE.U32 UR10, UR6, 0x8, UR10 ;  /* 0x00000008060a08a5 */ /* 0x002fc4000f8e000a */
[----:B------:R-:W2:Y:S01]  /*0ce0*/  @P0 LDG.E.64.CONSTANT R12, desc[UR22][R12.64] ;  /* 0x000000160c0c0981 */ /* 0x000ea2000c1e9b00 */
[----:B------:R-:W0:Y:S01]  /*0cf0*/  @!UP1 LDCU.128 UR16, c[0x0][0x3a0] ;  /* 0x00007400ff1097ac */ /* 0x000e220008000c00 */
[----:B------:R-:W-:Y:S02]  /*0d00*/  IMAD.U32 R8, RZ, RZ, UR12 ;  /* 0x0000000cff087e24 */ /* 0x000fe4000f8e00ff */
[----:B------:R-:W2:Y:S01]  /*0d10*/  @P0 LDG.E.64.CONSTANT R4, desc[UR22][R14.64] ;  /* 0x000000160e040981 */ /* 0x000ea2000c1e9b00 */
[----:B------:R-:W-:Y:S01]  /*0d20*/  MOV R9, UR13 ;  /* 0x0000000d00097c02 */ /* 0x000fe20008000f00 */
[----:B------:R-:W-:Y:S01]  /*0d30*/  IMAD.U32 R19, RZ, RZ, UR11 ;  /* 0x0000000bff137e24 */ /* 0x000fe2000f8e00ff */
[----:B------:R-:W-:Y:S01]  /*0d40*/  MOV R18, UR10 ;  /* 0x0000000a00127c02 */ /* 0x000fe20008000f00 */
[----:B------:R-:W3:Y:S01]  /*0d50*/  @P0 LDG.E.64.CONSTANT R2, desc[UR22][R14.64+0x8] ;  /* 0x000008160e020981 */ /* 0x000ee2000c1e9b00 */
[----:B------:R-:W1:Y:S03]  /*0d60*/  @!UP1 LDCU.64 UR12, c[0x0][0x3b0] ;  /* 0x00007600ff0c97ac */ /* 0x000e660008000a00 */
[----:B------:R-:W4:Y:S04]  /*0d70*/  @P0 LDG.E.64.CONSTANT R10, desc[UR22][R18.64] ;  /* 0x00000016120a0981 */ /* 0x000f28000c1e9b00 */
[----:B------:R-:W3:Y:S01]  /*0d80*/  @P0 LDG.E.64.CONSTANT R8, desc[UR22][R8.64] ;  /* 0x0000001608080981 */ /* 0x000ee2000c1e9b00 */
[----:B------:R-:W-:-:S03]  /*0d90*/  @UP0 UIADD3 UR6, UPT, UPT, UR6, 0x2, URZ ;  /* 0x0000000206060890 */ /* 0x000fc6000fffe0ff */
[----:B------:R-:W5:Y:S01]  /*0da0*/  @P0 LDG.E.64.CONSTANT R6, desc[UR22][R18.64+0x8] ;  /* 0x0000081612060981 */ /* 0x000f62000c1e9b00 */
[----:B------:R-:W-:Y:S01]  /*0db0*/  @!UP1 UIMAD UR8, UR7, UR6, UR24 ;  /* 0x00000006070892a4 */ /* 0x000fe2000f8e0218 */
[----:B------:R-:W-:Y:S01]  /*0dc0*/  PLOP3.LUT P1, PT, PT, PT, UP1, 0x80, 0x8 ;  /* 0x000000000008781c */ /* 0x000fe20003f2f018 */
[----:B0-----:R-:W-:Y:S02]  /*0dd0*/  @!UP1 UIMAD.WIDE.U32 UR10, UR6, 0x8, UR18 ;  /* 0x00000008060a98a5 */ /* 0x001fe4000f8e0012 */
[----:B------:R-:W-:Y:S02]  /*0de0*/  @!UP1 UIMAD.WIDE.U32 UR8, UR8, 0x8, UR16 ;  /* 0x00000008080898a5 */ /* 0x000fe4000f8e0010 */
[----:B-1----:R-:W-:Y:S02]  /*0df0*/  @!UP1 UIMAD.WIDE.U32 UR6, UR6, 0x8, UR12 ;  /* 0x00000008060698a5 */ /* 0x002fe4000f8e000c */
[----:B------:R-:W-:Y:S02]  /*0e00*/  IMAD.U32 R20, RZ, RZ, UR10 ;  /* 0x0000000aff147e24 */ /* 0x000fe4000f8e00ff */
[----:B------:R-:W-:Y:S01]  /*0e10*/  MOV R16, UR8 ;  /* 0x0000000800107c02 */ /* 0x000fe20008000f00 */
[----:B------:R-:W-:-:S02]  /*0e20*/  IMAD.U32 R17, RZ, RZ, UR9 ;  /* 0x00000009ff117e24 */ /* 0x000fc4000f8e00ff */
[----:B------:R-:W-:Y:S01]  /*0e30*/  IMAD.U32 R21, RZ, RZ, UR11 ;  /* 0x0000000bff157e24 */ /* 0x000fe2000f8e00ff */
[----:B------:R-:W-:-:S03]  /*0e40*/  MOV R23, UR7 ;  /* 0x0000000700177c02 */ /* 0x000fc60008000f00 */
[----:B------:R-:W5:Y:S01]  /*0e50*/  @!P1 LDG.E.64.CONSTANT R16, desc[UR22][R16.64] ;  /* 0x0000001610109981 */ /* 0x000f62000c1e9b00 */
[----:B------:R-:W-:-:S03]  /*0e60*/  IMAD.U32 R22, RZ, RZ, UR6 ;  /* 0x00000006ff167e24 */ /* 0x000fc6000f8e00ff */
[----:B------:R-:W5:Y:S04]  /*0e70*/  @!P1 LDG.E.64.CONSTANT R14, desc[UR22][R20.64] ;  /* 0x00000016140e9981 */ /* 0x000f68000c1e9b00 */
[----:B------:R-:W5:Y:S01]  /*0e80*/  @!P1 LDG.E.64.CONSTANT R18, desc[UR22][R22.64] ;  /* 0x0000001616129981 */ /* 0x000f62000c1e9b00 */
[----:B--2---:R-:W-:-:S08]  /*0e90*/  @P0 DMUL R4, R12, R4 ;  /* 0x000000040c040228 */ /* 0x004fd00000000000 */
[----:B----4-:R-:W-:Y:S02]  /*0ea0*/  @P0 DFMA R4, R4, R10, UR4 ;  /* 0x0000000404040e2b */ /* 0x010fe4000800000a */
[----:B---3--:R-:W-:-:S08]  /*0eb0*/  @P0 DMUL R2, R8, R2 ;  /* 0x0000000208020228 */ /* 0x008fd00000000000 */
[----:B-----5:R-:W-:-:S10]  /*0ec0*/  @P0 DFMA R2, R2, R6, R4 ;  /* 0x000000060202022b */ /* 0x020fd40000000004 */
[----:B------:R-:W-:Y:S02]  /*0ed0*/  @P0 R2UR UR6, R2 ;  /* 0x00000000020602ca */ /* 0x000fe400000e0000 */
[----:B------:R-:W-:Y:S01]  /*0ee0*/  @P0 R2UR UR7, R3 ;  /* 0x00000000030702ca */ /* 0x000fe200000e0000 */
[----:B------:R-:W-:-:S10]  /*0ef0*/  @!P1 DMUL R14, R16, R14 ;  /* 0x0000000e100e9228 */ /* 0x000fd40000000000 */
[----:B------:R-:W-:Y:S02]  /*0f00*/  @UP0 UMOV UR4, UR6 ;  /* 0x0000000600040c82 */ /* 0x000fe40008000000 */
[----:B------:R-:W-:Y:S02]  /*0f10*/  @UP0 UMOV UR5, UR7 ;  /* 0x0000000700050c82 */ /* 0x000fe40008000000 */
[----:B------:R-:W-:-:S10]  /*0f20*/  @!P1 DFMA R14, R14, R18, UR4 ;  /* 0x000000040e0e9e2b */ /* 0x000fd40008000012 */
[----:B------:R-:W-:Y:S02]  /*0f30*/  @!P1 R2UR UR6, R14 ;  /* 0x000000000e0692ca */ /* 0x000fe400000e0000 */
[----:B------:R-:W-:-:S11]  /*0f40*/  @!P1 R2UR UR7, R15 ;  /* 0x000000000f0792ca */ /* 0x000fd600000e0000 */
[----:B------:R-:W-:Y:S02]  /*0f50*/  @!UP1 UMOV UR4, UR6 ;  /* 0x0000000600049c82 */ /* 0x000fe40008000000 */
[----:B------:R-:W-:-:S05]  /*0f60*/  @!UP1 UMOV UR5, UR7 ;  /* 0x0000000700059c82 */ /* 0x000fca0008000000 */
.L_x_9:
[----:B------:R-:W-:Y:S01]  /*0f70*/  IMAD.U32 R2, RZ, RZ, UR4 ;  /* 0x00000004ff027e24 */ /* 0x000fe2000f8e00ff */
[----:B------:R-:W-:Y:S01]  /*0f80*/  MOV R4, UR20 ;  /* 0x0000001400047c02 */ /* 0x000fe20008000f00 */
[----:B------:R-:W-:Y:S02]  /*0f90*/  IMAD.U32 R3, RZ, RZ, UR5 ;  /* 0x00000005ff037e24 */ /* 0x000fe4000f8e00ff */
[----:B------:R-:W-:-:S05]  /*0fa0*/  IMAD.U32 R5, RZ, RZ, UR21 ;  /* 0x00000015ff057e24 */ /* 0x000fca000f8e00ff */
[----:B------:R1:W-:Y:S01]  /*0fb0*/  STG.E.64 desc[UR22][R4.64], R2 ;  /* 0x0000000204007986 */ /* 0x0003e2000c101b16 */
[----:B------:R-:W-:Y:S05]  /*0fc0*/  BRA `(.L_x_13) ;  /* 0x0000000000647947 */ /* 0x000fea0003800000 */
.L_x_8:
[----:B------:R-:W0:Y:S01]  /*0fd0*/  LDCU.64 UR4, c[0x0][0x390] ;  /* 0x00007200ff0477ac */ /* 0x000e220008000a00 */
[----:B------:R-:W-:-:S06]  /*0fe0*/  UISETP.NE.AND UP0, UPT, UR24, UR6, UPT ;  /* 0x000000061800728c */ /* 0x000fcc000bf05270 */
[----:B------:R-:W-:-:S05]  /*0ff0*/  PLOP3.LUT P0, PT, PT, PT, UP0, 0x80, 0x8 ;  /* 0x000000000008781c */ /* 0x000fca0003f0f008 */
[----:B0-----:R-:W-:-:S06]  /*1000*/  @!UP0 UIMAD.WIDE.U32 UR10, UR6, 0x8, UR4 ;  /* 0x00000008060a88a5 */ /* 0x001fcc000f8e0004 */
[----:B------:R-:W-:Y:S01]  /*1010*/  IMAD.U32 R2, RZ, RZ, UR10 ;  /* 0x0000000aff027e24 */ /* 0x000fe2000f8e00ff */
[----:B------:R-:W-:-:S06]  /*1020*/  MOV R3, UR11 ;  /* 0x0000000b00037c02 */ /* 0x000fcc0008000f00 */
[----:B------:R-:W2:Y:S01]  /*1030*/  @!P0 LDG.E.64.CONSTANT R2, desc[UR22][R2.64] ;  /* 0x0000001602028981 */ /* 0x000ea2000c1e9b00 */
[----:B------:R-:W-:-:S06]  /*1040*/  @UP0 UIMAD.WIDE.U32 UR4, UR24, 0x8, UR4 ;  /* 0x00000008180408a5 */ /* 0x000fcc000f8e0004 */
[----:B------:R-:W-:Y:S02]  /*1050*/  IMAD.U32 R4, RZ, RZ, UR4 ;  /* 0x00000004ff047e24 */ /* 0x000fe4000f8e00ff */
[----:B------:R-:W-:-:S06]  /*1060*/  IMAD.U32 R5, RZ, RZ, UR5 ;  /* 0x00000005ff057e24 */ /* 0x000fcc000f8e00ff */
[----:B------:R-:W3:Y:S01]  /*1070*/  @P0 LDG.E.64.CONSTANT R4, desc[UR22][R4.64] ;  /* 0x0000001604040981 */ /* 0x000ee2000c1e9b00 */
[----:B------:R-:W-:Y:S01]  /*1080*/  @!UP0 UIMAD.WIDE.U32 UR6, UR6, 0x8, UR8 ;  /* 0x00000008060688a5 */ /* 0x000fe2000f8e0008 */
[----:B------:R-:W-:Y:S02]  /*1090*/  IMAD.U32 R10, RZ, RZ, UR20 ;  /* 0x00000014ff0a7e24 */ /* 0x000fe4000f8e00ff */
[----:B------:R-:W-:Y:S01]  /*10a0*/  IMAD.U32 R11, RZ, RZ, UR21 ;  /* 0x00000015ff0b7e24 */ /* 0x000fe2000f8e00ff */
[----:B--2---:R-:W-:-:S10]  /*10b0*/  @!P0 DADD R6, R2, -1 ;  /* 0xbff0000002068429 */ /* 0x004fd40000000000 */
[----:B------:R-:W-:Y:S02]  /*10c0*/  @!P0 R2UR UR4, R6 ;  /* 0x00000000060482ca */ /* 0x000fe400000e0000 */
[----:B------:R-:W-:Y:S01]  /*10d0*/  @!P0 R2UR UR5, R7 ;  /* 0x00000000070582ca */ /* 0x000fe200000e0000 */
[----:B------:R-:W-:Y:S01]  /*10e0*/  IMAD.U32 R7, RZ, RZ, UR7 ;  /* 0x00000007ff077e24 */ /* 0x000fe2000f8e00ff */
[----:B------:R-:W-:-:S09]  /*10f0*/  MOV R6, UR6 ;  /* 0x0000000600067c02 */ /* 0x000fd20008000f00 */
[----:B------:R-:W-:Y:S01]  /*1100*/  IMAD.U32 R8, RZ, RZ, UR4 ;  /* 0x00000004ff087e24 */ /* 0x000fe2000f8e00ff */
[----:B---3--:R-:W-:Y:S02]  /*1110*/  @P0 R2UR UR4, R4 ;  /* 0x00000000040402ca */ /* 0x008fe400000e0000 */
[----:B------:R-:W-:Y:S02]  /*1120*/  MOV R9, UR5 ;  /* 0x0000000500097c02 */ /* 0x000fe40008000f00 */
[----:B------:R-:W-:-:S03]  /*1130*/  @P0 R2UR UR5, R5 ;  /* 0x00000000050502ca */ /* 0x000fc600000e0000 */
[----:B------:R0:W-:Y:S04]  /*1140*/  @!P0 STG.E.64 desc[UR22][R6.64], R8 ;  /* 0x0000000806008986 */ /* 0x0001e8000c101b16 */
[----:B------:R0:W-:Y:S08]  /*1150*/  @P0 STG.E.64 desc[UR22][R10.64], R4 ;  /* 0x000000040a000986 */ /* 0x0001f0000c101b16 */
.L_x_13:
[----:B------:R-:W2:Y:S01]  /*1160*/  LDCU.64 UR6, c[0x0][0x390] ;  /* 0x00007200ff0677ac */ /* 0x000ea20008000a00 */
[----:B------:R-:W3:Y:S01]  /*1170*/  LDC R0, c[0x0][0x3c8] ;  /* 0x0000f200ff007b82 */ /* 0x000ee20000000800 */
[----:B------:R-:W4:Y:S01]  /*1180*/  LDCU.64 UR8, c[0x0][0x3f0] ;  /* 0x00007e00ff0877ac */ /* 0x000f220008000a00 */
[----:B------:R-:W5:Y:S01]  /*1190*/  LDCU.64 UR10, c[0x0][0x3d0] ;  /* 0x00007a00ff0a77ac */ /* 0x000f620008000a00 */
[----:B--2---:R-:W-:-:S06]  /*11a0*/  UIMAD.WIDE.U32 UR6, UR24, 0x8, UR6 ;  /* 0x00000008180678a5 */ /* 0x004fcc000f8e0006 */
[----:B01----:R-:W-:Y:S01]  /*11b0*/  MOV R4, UR6 ;  /* 0x0000000600047c02 */ /* 0x003fe20008000f00 */
[----:B------:R-:W-:-:S04]  /*11c0*/  IMAD.U32 R5, RZ, RZ, UR7 ;  /* 0x00000007ff057e24 */ /* 0x000fc8000f8e00ff */
[----:B------:R-:W0:Y:S02]  /*11d0*/  LDCU.64 UR6, c[0x0][0x3b8] ;  /* 0x00007700ff0677ac */ /* 0x000e240008000a00 */
[----:B------:R-:W2:Y:S01]  /*11e0*/  LDG.E.64.CONSTANT R4, desc[UR22][R4.64] ;  /* 0x0000001604047981 */ /* 0x000ea2000c1e9b00 */
[----:B----4-:R-:W-:-:S06]  /*11f0*/  UIMAD.WIDE.U32 UR8, UR24, 0x8, UR8 ;  /* 0x00000008180878a5 */ /* 0x010fcc000f8e0008 */
[----:B------:R-:W-:Y:S02]  /*1200*/  IMAD.U32 R12, RZ, RZ, UR8 ;  /* 0x00000008ff0c7e24 */ /* 0x000fe4000f8e00ff */
[----:B------:R-:W-:-:S03]  /*1210*/  IMAD.U32 R13, RZ, RZ, UR9 ;  /* 0x00000009ff0d7e24 */ /* 0x000fc6000f8e00ff */
[----:B------:R-:W1:Y:S01]  /*1220*/  LDCU.64 UR8, c[0x0][0x3e8] ;  /* 0x00007d00ff0877ac */ /* 0x000e620008000a00 */
[----:B0-----:R-:W-:-:S06]  /*1230*/  UIMAD.WIDE.U32 UR6, UR24, 0x8, UR6 ;  /* 0x00000008180678a5 */ /* 0x001fcc000f8e0006 */
[----:B------:R-:W-:Y:S01]  /*1240*/  IMAD.U32 R10, RZ, RZ, UR6 ;  /* 0x00000006ff0a7e24 */ /* 0x000fe2000f8e00ff */
[----:B------:R-:W-:Y:S01]  /*1250*/  MOV R11, UR7 ;  /* 0x00000007000b7c02 */ /* 0x000fe20008000f00 */
[----:B-----5:R-:W-:-:S06]  /*1260*/  UIMAD.WIDE.U32 UR6, UR24, 0x8, UR10 ;  /* 0x00000008180678a5 */ /* 0x020fcc000f8e000a */
[----:B------:R-:W-:Y:S01]  /*1270*/  MOV R14, UR6 ;  /* 0x00000006000e7c02 */ /* 0x000fe20008000f00 */
[----:B------:R-:W-:-:S04]  /*1280*/  IMAD.U32 R15, RZ, RZ, UR7 ;  /* 0x00000007ff0f7e24 */ /* 0x000fc8000f8e00ff */
[----:B------:R-:W0:Y:S01]  /*1290*/  LDCU.64 UR6, c[0x0][0x3c0] ;  /* 0x00007800ff0677ac */ /* 0x000e220008000a00 */
[----:B--2---:R-:W-:-:S08]  /*12a0*/  DADD R2, -R4, 1 ;  /* 0x3ff0000004027429 */ /* 0x004fd00000000100 */
[----:B------:R-:W-:-:S07]  /*12b0*/  DMUL R2, R4, R2 ;  /* 0x0000000204027228 */ /* 0x000fce0000000000 */
[----:B------:R2:W-:Y:S04]  /*12c0*/  STG.E.64 desc[UR22][R10.64], R2 ;  /* 0x000000020a007986 */ /* 0x0005e8000c101b16 */
[----:B------:R-:W1:Y:S04]  /*12d0*/  LDG.E.64 R4, desc[UR22][R12.64] ;  /* 0x000000160c047981 */ /* 0x000e68000c1e1b00 */
[----:B------:R-:W4:Y:S01]  /*12e0*/  LDG.E.64 R8, desc[UR22][R14.64] ;  /* 0x000000160e087981 */ /* 0x000f22000c1e1b00 */
[----:B0-----:R-:W-:Y:S01]  /*12f0*/  IMAD.U32 R6, RZ, RZ, UR6 ;  /* 0x00000006ff067e24 */ /* 0x001fe2000f8e00ff */
[----:B------:R-:W-:-:S02]  /*1300*/  MOV R7, UR7 ;  /* 0x0000000700077c02 */ /* 0x000fc40008000f00 */
[----:B---3--:R-:W-:-:S04]  /*1310*/  ISETP.GE.AND P0, PT, R0, 0x1, PT ;  /* 0x000000010000780c */ /* 0x008fc80003f06270 */
[----:B------:R-:W-:-:S08]  /*1320*/  DMUL R6, R6, UR4 ;  /* 0x0000000406067c28 */ /* 0x000fd00008000000 */
[----:B------:R-:W-:-:S08]  /*1330*/  DMUL R6, R2, R6 ;  /* 0x0000000602067228 */ /* 0x000fd00000000000 */
[----:B-1----:R-:W-:-:S08]  /*1340*/  DFMA R4, R4, UR8, R6 ;  /* 0x0000000804047c2b */ /* 0x002fd00008000006 */
[----:B----4-:R-:W-:-:S07]  /*1350*/  DADD R8, -R4, R8 ;  /* 0x0000000004087229 */ /* 0x010fce0000000108 */
[----:B------:R2:W-:Y:S04]  /*1360*/  STG.E.64 desc[UR22][R14.64], R8 ;  /* 0x000000080e007986 */ /* 0x0005e8000c101b16 */
[----:B------:R2:W-:Y:S01]  /*1370*/  STG.E.64 desc[UR22][R12.64], R4 ;  /* 0x000000040c007986 */ /* 0x0005e2000c101b16 */
[----:B------:R-:W-:Y:S05]  /*1380*/  @!P0 EXIT ;  /* 0x000000000000894d */ /* 0x000fea0003800000 */
[----:B------:R-:W-:Y:S01]  /*1390*/  IMAD.U32 R6, RZ, RZ, UR20 ;  /* 0x00000014ff067e24 */ /* 0x000fe2000f8e00ff */
[----:B------:R-:W0:Y:S01]  /*13a0*/  LDCU UR4, c[0x0][0x380] ;  /* 0x00007000ff0477ac */ /* 0x000e220008000800 */
[----:B------:R-:W-:-:S05]  /*13b0*/  IMAD.U32 R7, RZ, RZ, UR21 ;  /* 0x00000015ff077e24 */ /* 0x000fca000f8e00ff */
[----:B--2---:R-:W2:Y:S01]  /*13c0*/  LDG.E.64 R4, desc[UR22][R6.64] ;  /* 0x0000001606047981 */ /* 0x004ea2000c1e1b00 */
[C---:B------:R-:W-:Y:S01]  /*13d0*/  ISETP.GE.U32.AND P2, PT, R0.reuse, 0x8, PT ;  /* 0x000000080000780c */ /* 0x040fe20003f46070 */
[C---:B------:R-:W-:Y:S01]  /*13e0*/  IMAD R17, R0.reuse, UR24, RZ ;  /* 0x0000001800117c24 */ /* 0x040fe2000f8e02ff */
[----:B------:R-:W-:Y:S02]  /*13f0*/  LOP3.LUT R16, R0, 0x7, RZ, 0xc0, !PT ;  /* 0x0000000700107812 */ /* 0x000fe400078ec0ff */
[----:B------:R-:W-:Y:S02]  /*1400*/  MOV R18, RZ ;  /* 0x000000ff00127202 */ /* 0x000fe40000000f00 */
[----:B------:R-:W-:Y:S01]  /*1410*/  ISETP.NE.AND P0, PT, R16, RZ, PT ;  /* 0x000000ff1000720c */ /* 0x000fe20003f05270 */
[----:B0-----:R-:W-:Y:S01]  /*1420*/  IMAD R19, R0, UR4, RZ ;  /* 0x0000000400137c24 */ /* 0x001fe2000f8e02ff */
[----:B------:R-:W-:-:S04]  /*1430*/  ISETP.LE.AND P1, PT, RZ, UR4, PT ;  /* 0x00000004ff007c0c */ /* 0x000fc8000bf23270 */
[----:B------:R-:W-:Y:S01]  /*1440*/  SEL R19, R19, RZ, P1 ;  /* 0x000000ff13137207 */ /* 0x000fe20000800000 */
[----:B--2---:R-:W-:-:S08]  /*1450*/  DMUL R4, R4, UR6 ;  /* 0x0000000604047c28 */ /* 0x004fd00008000000 */
[----:B------:R-:W-:Y:S01]  /*1460*/  DMUL R2, R2, R4 ;  /* 0x0000000402027228 */ /* 0x000fe20000000000 */
[----:B------:R-:W-:Y:S10]  /*1470*/  @!P2 BRA `(.L_x_14) ;  /* 0x000000040078a947 */ /* 0x000ff40003800000 */
[----:B------:R-:W0:Y:S01]  /*1480*/  LDCU.64 UR6, c[0x0][0x3d8] ;  /* 0x00007b00ff0677ac */ /* 0x000e220008000a00 */
[----:B------:R-:W-:Y:S01]  /*1490*/  IMAD.MOV.U32 R4, RZ, RZ, 0x20 ;  /* 0x00000020ff047424 */ /* 0x000fe200078e00ff */
[----:B------:R-:W-:Y:S01]  /*14a0*/  LOP3.LUT R18, R0, 0x7ffffff8, RZ, 0xc0, !PT ;  /* 0x7ffffff800127812 */ /* 0x000fe200078ec0ff */
[----:B------:R-:W-:Y:S01]  /*14b0*/  IMAD.MOV.U32 R5, RZ, RZ, 0x0 ;  /* 0x00000000ff057424 */ /* 0x000fe200078e00ff */
[----:B------:R-:W1:Y:S01]  /*14c0*/  LDCU.64 UR10, c[0x0][0x3f8] ;  /* 0x00007f00ff0a77ac */ /* 0x000e620008000a00 */
[----:B------:R-:W-:Y:S01]  /*14d0*/  MOV R20, R19 ;  /* 0x0000001300147202 */ /* 0x000fe20000000f00 */
[----:B------:R-:W-:Y:S01]  /*14e0*/  IMAD.WIDE.U32 R4, R17, 0x8, R4 ;  /* 0x0000000811047825 */ /* 0x000fe200078e0004 */
[----:B------:R-:W2:Y:S03]  /*14f0*/  LDCU.64 UR4, c[0x0][0x3e0] ;  /* 0x00007c00ff0477ac */ /* 0x000ea60008000a00 */
[----:B------:R-:W-:Y:S01]  /*1500*/  IMAD.MOV R21, RZ, RZ, -R18 ;  /* 0x000000ffff157224 */ /* 0x000fe200078e0a12 */
[----:B0-----:R-:W-:-:S02]  /*1510*/  IADD3 R26, P1, PT, R4, UR6, RZ ;  /* 0x00000006041a7c10 */ /* 0x001fc4000ff3e0ff */
[----:B-1----:R-:W-:Y:S02]  /*1520*/  IADD3 R22, P2, PT, R4, UR10, RZ ;  /* 0x0000000a04167c10 */ /* 0x002fe4000ff5e0ff */
[C---:B------:R-:W-:Y:S01]  /*1530*/  IADD3.X R27, PT, PT, R5.reuse, UR7, RZ, P1, !PT ;  /* 0x00000007051b7c10 */ /* 0x040fe20008ffe4ff */
[----:B--2---:R-:W-:Y:S01]  /*1540*/  UIADD3 UR4, UP0, UPT, UR4, 0x20, URZ ;  /* 0x0000002004047890 */ /* 0x004fe2000ff1e0ff */
[----:B------:R-:W-:-:S03]  /*1550*/  IADD3.X R23, PT, PT, R5, UR11, RZ, P2, !PT ;  /* 0x0000000b05177c10 */ /* 0x000fc600097fe4ff */
[----:B------:R-:W-:-:S12]  /*1560*/  UIADD3.X UR5, UPT, UPT, URZ, UR5, URZ, UP0, !UPT ;  /* 0x00000005ff057290 */ /* 0x000fd800087fe4ff */
.L_x_15:
[----:B------:R-:W-:Y:S01]  /*1570*/  MOV R5, UR5 ;  /* 0x0000000500057c02 */ /* 0x000fe20008000f00 */
[----:B------:R-:W-:-:S04]  /*1580*/  IMAD.U32 R4, RZ, RZ, UR4 ;  /* 0x00000004ff047e24 */ /* 0x000fc8000f8e00ff */
[----:B------:R-:W-:-:S05]  /*1590*/  IMAD.WIDE R4, R20, 0x8, R4 ;  /* 0x0000000814047825 */ /* 0x000fca00078e0204 */
[----:B------:R-:W2:Y:S01]  /*15a0*/  LDG.E.64.CONSTANT R12, desc[UR22][R4.64+-0x20] ;  /* 0xffffe016040c7981 */ /* 0x000ea2000c1e9b00 */
[----:B-1----:R-:W-:Y:S02]  /*15b0*/  IMAD.MOV.U32 R6, RZ, RZ, R22 ;  /* 0x000000ffff067224 */ /* 0x002fe400078e0016 */
[----:B------:R-:W-:Y:S01]  /*15c0*/  IMAD.MOV.U32 R7, RZ, RZ, R23 ;  /* 0x000000ffff077224 */ /* 0x000fe200078e0017 */
[----:B------:R-:W-:Y:S01]  /*15d0*/  MOV R8, R26 ;  /* 0x0000001a00087202 */ /* 0x000fe20000000f00 */
[----:B------:R-:W-:-:S03]  /*15e0*/  IMAD.MOV.U32 R9, RZ, RZ, R27 ;  /* 0x000000ffff097224 */ /* 0x000fc600078e001b */
[----:B------:R-:W3:Y:S04]  /*15f0*/  LDG.E.64 R14, desc[UR22][R6.64+-0x20] ;  /* 0xffffe016060e7981 */ /* 0x000ee8000c1e1b00 */
[----:B------:R-:W4:Y:S01]  /*1600*/  LDG.E.64 R10, desc[UR22][R8.64+-0x20] ;  /* 0xffffe016080a7981 */ /* 0x000f22000c1e1b00 */
[----:B--2---:R-:W-:-:S08]  /*1610*/  DMUL R12, R2, R12 ;  /* 0x0000000c020c7228 */ /* 0x004fd00000000000 */
[----:B---3--:R-:W-:Y:S02]  /*1620*/  DFMA R14, R14, UR8, R12 ;  /* 0x000000080e0e7c2b */ /* 0x008fe4000800000c */
[----:B------:R-:W2:Y:S06]  /*1630*/  LDG.E.64.CONSTANT R12, desc[UR22][R4.64+-0x18] ;  /* 0xffffe816040c7981 */ /* 0x000eac000c1e9b00 */
[----:B----4-:R-:W-:-:S07]  /*1640*/  DADD R26, -R14, R10 ;  /* 0x000000000e1a7229 */ /* 0x010fce000000010a */
[----:B------:R0:W-:Y:S04]  /*1650*/  STG.E.64 desc[UR22][R8.64+-0x20], R26 ;  /* 0xffffe01a08007986 */ /* 0x0001e8000c101b16 */
[----:B------:R-:W3:Y:S04]  /*1660*/  LDG.E.64 R24, desc[UR22][R6.64+-0x18] ;  /* 0xffffe81606187981 */ /* 0x000ee8000c1e1b00 */
[----:B------:R1:W-:Y:S04]  /*1670*/  STG.E.64 desc[UR22][R6.64+-0x20], R14 ;  /* 0xffffe00e06007986 */ /* 0x0003e8000c101b16 */
[----:B------:R-:W4:Y:S01]  /*1680*/  LDG.E.64 R10, desc[UR22][R8.64+-0x18] ;  /* 0xffffe816080a7981 */ /* 0x000f22000c1e1b00 */
[----:B--2---:R-:W-:-:S08]  /*1690*/  DMUL R12, R2, R12 ;  /* 0x0000000c020c7228 */ /* 0x004fd00000000000 */
[----:B---3--:R-:W-:Y:S02]  /*16a0*/  DFMA R24, R24, UR8, R12 ;  /* 0x0000000818187c2b */ /* 0x008fe4000800000c */
[----:B------:R-:W2:Y:S06]  /*16b0*/  LDG.E.64.CONSTANT R12, desc[UR22][R4.64+-0x10] ;  /* 0xfffff016040c7981 */ /* 0x000eac000c1e9b00 */
[----:B----4-:R-:W-:-:S07]  /*16c0*/  DADD R28, -R24, R10 ;  /* 0x00000000181c7229 */ /* 0x010fce000000010a */
[----:B------:R3:W-:Y:S04]  /*16d0*/  STG.E.64 desc[UR22][R8.64+-0x18], R28 ;  /* 0xffffe81c08007986 */ /* 0x0007e8000c101b16 */
[----:B------:R-:W4:Y:S04]  /*16e0*/  LDG.E.64 R22, desc[UR22][R6.64+-0x10] ;  /* 0xfffff01606167981 */ /* 0x000f28000c1e1b00 */
[----:B------:R5:W-:Y:S04]  /*16f0*/  STG.E.64 desc[UR22][R6.64+-0x18], R24 ;  /* 0xffffe81806007986 */ /* 0x000be8000c101b16 */
[----:B------:R-:W0:Y:S01]  /*1700*/  LDG.E.64 R10, desc[UR22][R8.64+-0x10] ;  /* 0xfffff016080a7981 */ /* 0x000e22000c1e1b00 */
[----:B--2---:R-:W-:-:S08]  /*1710*/  DMUL R12, R2, R12 ;  /* 0x0000000c020c7228 */ /* 0x004fd00000000000 */
[----:B----4-:R-:W-:Y:S02]  /*1720*/  DFMA R22, R22, UR8, R12 ;  /* 0x0000000816167c2b */ /* 0x010fe4000800000c */
[----:B------:R-:W2:Y:S06]  /*1730*/  LDG.E.64.CONSTANT R12, desc[UR22][R4.64+-0x8] ;  /* 0xfffff816040c7981 */ /* 0x000eac000c1e9b00 */
[----:B0-----:R-:W-:-:S07]  /*1740*/  DADD R26, -R22, R10 ;  /* 0x00000000161a7229 */ /* 0x001fce000000010a */
[----:B------:R0:W-:Y:S04]  /*1750*/  STG.E.64 desc[UR22][R8.64+-0x10], R26 ;  /* 0xfffff01a08007986 */ /* 0x0001e8000c101b16 */
[----:B-1----:R-:W4:Y:S04]  /*1760*/  LDG.E.64 R14, desc[UR22][R6.64+-0x8] ;  /* 0xfffff816060e7981 */ /* 0x002f28000c1e1b00 */
[----:B------:R1:W-:Y:S04]  /*1770*/  STG.E.64 desc[UR22][R6.64+-0x10], R22 ;  /* 0xfffff01606007986 */ /* 0x0003e8000c101b16 */
[----:B------:R-:W3:Y:S01]  /*1780*/  LDG.E.64 R10, desc[UR22][R8.64+-0x8] ;  /* 0xfffff816080a7981 */ /* 0x000ee2000c1e1b00 */
[----:B--2---:R-:W-:-:S08]  /*1790*/  DMUL R12, R2, R12 ;  /* 0x0000000c020c7228 */ /* 0x004fd00000000000 */
[----:B----4-:R-:W-:Y:S02]  /*17a0*/  DFMA R14, R14, UR8, R12 ;  /* 0x000000080e0e7c2b */ /* 0x010fe4000800000c */
[----:B------:R-:W2:Y:S06]  /*17b0*/  LDG.E.64.CONSTANT R12, desc[UR22][R4.64] ;  /* 0x00000016040c7981 */ /* 0x000eac000c1e9b00 */
[----:B---3--:R-:W-:-:S07]  /*17c0*/  DADD R28, -R14, R10 ;  /* 0x000000000e1c7229 */ /* 0x008fce000000010a */
[----:B------:R3:W-:Y:S04]  /*17d0*/  STG.E.64 desc[UR22][R8.64+-0x8], R28 ;  /* 0xfffff81c08007986 */ /* 0x0007e8000c101b16 */
[----:B------:R-:W4:Y:S04]  /*17e0*/  LDG.E.64 R10, desc[UR22][R6.64] ;  /* 0x00000016060a7981 */ /* 0x000f28000c1e1b00 */
[----:B------:R3:W-:Y:S04]  /*17f0*/  STG.E.64 desc[UR22][R6.64+-0x8], R14 ;  /* 0xfffff80e06007986 */ /* 0x0007e8000c101b16 */
[----:B-----5:R-:W0:Y:S01]  /*1800*/  LDG.E.64 R24, desc[UR22][R8.64] ;  /* 0x0000001608187981 */ /* 0x020e22000c1e1b00 */
[----:B--2---:R-:W-:-:S08]  /*1810*/  DMUL R12, R2, R12 ;  /* 0x0000000c020c7228 */ /* 0x004fd00000000000 */
[----:B----4-:R-:W-:Y:S01]  /*1820*/  DFMA R12, R10, UR8, R12 ;  /* 0x000000080a0c7c2b */ /* 0x010fe2000800000c */
[----:B------:R-:W2:Y:S07]  /*1830*/  LDG.E.64.CONSTANT R10, desc[UR22][R4.64+0x8] ;  /* 0x00000816040a7981 */ /* 0x000eae000c1e9b00 */
        /* <DEDUP_REMOVED lines=9> */
[----:B------:R-:W-:Y:S04]  /*18d0*/  STG.E.64 desc[UR22][R8.64+0x8], R28 ;  /* 0x0000081c08007986 */ /* 0x000fe8000c101b16 */
[----:B------:R-:W3:Y:S04]  /*18e0*/  LDG.E.64 R14, desc[UR22][R6.64+0x10] ;  /* 0x00001016060e7981 */ /* 0x000ee8000c1e1b00 */
[----:B------:R4:W-:Y:S04]  /*18f0*/  STG.E.64 desc[UR22][R6.64+0x8], R22 ;  /* 0x0000081606007986 */ /* 0x0009e8000c101b16 */
[----:B------:R-:W0:Y:S01]  /*1900*/  LDG.E.64 R24, desc[UR22][R8.64+0x10] ;  /* 0x0000101608187981 */ /* 0x000e22000c1e1b00 */
[----:B--2---:R-:W-:-:S08]  /*1910*/  DMUL R10, R2, R10 ;  /* 0x0000000a020a7228 */ /* 0x004fd00000000000 */
[----:B---3--:R-:W-:Y:S02]  /*1920*/  DFMA R14, R14, UR8, R10 ;  /* 0x000000080e0e7c2b */ /* 0x008fe4000800000a */
[----:B------:R-:W2:Y:S06]  /*1930*/  LDG.E.64.CONSTANT R10, desc[UR22][R4.64+0x18] ;  /* 0x00001816040a7981 */ /* 0x000eac000c1e9b00 */
[----:B0-----:R-:W-:-:S07]  /*1940*/  DADD R26, -R14, R24 ;  /* 0x000000000e1a7229 */ /* 0x001fce0000000118 */
[----:B------:R0:W-:Y:S04]  /*1950*/  STG.E.64 desc[UR22][R8.64+0x10], R26 ;  /* 0x0000101a08007986 */ /* 0x0001e8000c101b16 */
[----:B-1----:R-:W3:Y:S04]  /*1960*/  LDG.E.64 R12, desc[UR22][R6.64+0x18] ;  /* 0x00001816060c7981 */ /* 0x002ee8000c1e1b00 */
[----:B------:R1:W-:Y:S04]  /*1970*/  STG.E.64 desc[UR22][R6.64+0x10], R14 ;  /* 0x0000100e06007986 */ /* 0x0003e8000c101b16 */
[----:B------:R-:W5:Y:S01]  /*1980*/  LDG.E.64 R24, desc[UR22][R8.64+0x18] ;  /* 0x0000181608187981 */ /* 0x000f62000c1e1b00 */
[----:B------:R-:W-:Y:S01]  /*1990*/  VIADD R21, R21, 0x8 ;  /* 0x0000000815157836 */ /* 0x000fe20000000000 */
[----:B----4-:R-:W-:-:S02]  /*19a0*/  IADD3 R22, P3, PT, R6, 0x40, RZ ;  /* 0x0000004006167810 */ /* 0x010fc40007f7e0ff */
[----:B0-----:R-:W-:Y:S02]  /*19b0*/  IADD3 R26, P2, PT, R8, 0x40, RZ ;  /* 0x00000040081a7810 */ /* 0x001fe40007f5e0ff */
[----:B------:R-:W-:Y:S01]  /*19c0*/  ISETP.NE.AND P1, PT, R21, RZ, PT ;  /* 0x000000ff1500720c */ /* 0x000fe20003f25270 */
[----:B------:R-:W-:Y:S01]  /*19d0*/  IMAD.X R23, RZ, RZ, R7, P3 ;  /* 0x000000ffff177224 */ /* 0x000fe200018e0607 */
[----:B------:R-:W-:Y:S02]  /*19e0*/  IADD3.X R27, PT, PT, RZ, R9, RZ, P2, !PT ;  /* 0x00000009ff1b7210 */ /* 0x000fe400017fe4ff */
[----:B------:R-:W-:Y:S01]  /*19f0*/  IADD3 R20, PT, PT, R20, 0x8, RZ ;  /* 0x0000000814147810 */ /* 0x000fe20007ffe0ff */
[----:B--2---:R-:W-:-:S08]  /*1a00*/  DMUL R10, R2, R10 ;  /* 0x0000000a020a7228 */ /* 0x004fd00000000000 */
[----:B---3--:R-:W-:-:S08]  /*1a10*/  DFMA R10, R12, UR8, R10 ;  /* 0x000000080c0a7c2b */ /* 0x008fd0000800000a */
[----:B-----5:R-:W-:-:S07]  /*1a20*/  DADD R24, -R10, R24 ;  /* 0x000000000a187229 */ /* 0x020fce0000000118 */
[----:B------:R1:W-:Y:S04]  /*1a30*/  STG.E.64 desc[UR22][R8.64+0x18], R24 ;  /* 0x0000181808007986 */ /* 0x0003e8000c101b16 */
[----:B------:R1:W-:Y:S01]  /*1a40*/  STG.E.64 desc[UR22][R6.64+0x18], R10 ;  /* 0x0000180a06007986 */ /* 0x0003e2000c101b16 */
[----:B------:R-:W-:Y:S05]  /*1a50*/  @P1 BRA `(.L_x_15) ;  /* 0xfffffff800c41947 */ /* 0x000fea000383ffff */
.L_x_14:
[----:B------:R-:W-:Y:S05]  /*1a60*/  @!P0 EXIT ;  /* 0x000000000000894d */ /* 0x000fea0003800000 */
[----:B------:R-:W-:Y:S02]  /*1a70*/  ISETP.GE.U32.AND P1, PT, R16, 0x4, PT ;  /* 0x000000041000780c */ /* 0x000fe40003f26070 */
[----:B------:R-:W-:-:S04]  /*1a80*/  LOP3.LUT R22, R0, 0x3, RZ, 0xc0, !PT ;  /* 0x0000000300167812 */ /* 0x000fc800078ec0ff */
[----:B------:R-:W-:-:S07]  /*1a90*/  ISETP.NE.AND P0, PT, R22, RZ, PT ;  /* 0x000000ff1600720c */ /* 0x000fce0003f05270 */
[----:B------:R-:W-:Y:S06]  /*1aa0*/  @!P1 BRA `(.L_x_16) ;  /* 0x0000000000cc9947 */ /* 0x000fec0003800000 */
[----:B------:R-:W0:Y:S01]  /*1ab0*/  LDC.64 R4, c[0x0][0x3e0] ;  /* 0x0000f800ff047b82 */ /* 0x000e220000000a00 */
[----:B-1----:R-:W-:Y:S01]  /*1ac0*/  IMAD.IADD R7, R18, 0x1, R19 ;  /* 0x0000000112077824 */ /* 0x002fe200078e0213 */
[CC--:B------:R-:W-:Y:S01]  /*1ad0*/  IADD3 R15, PT, PT, R17.reuse, R18.reuse, RZ ;  /* 0x00000012110f7210 */ /* 0x0c0fe20007ffe0ff */
[----:B------:R-:W1:Y:S05]  /*1ae0*/  LDCU.64 UR4, c[0x0][0x3f8] ;  /* 0x00007f00ff0477ac */ /* 0x000e6a0008000a00 */
[----:B------:R-:W2:Y:S08]  /*1af0*/  LDC.64 R8, c[0x0][0x3f8] ;  /* 0x0000fe00ff087b82 */ /* 0x000eb00000000a00 */
[----:B------:R-:W3:Y:S01]  /*1b00*/  LDC.64 R10, c[0x0][0x3d8] ;  /* 0x0000f600ff0a7b82 */ /* 0x000ee20000000a00 */
[----:B------:R-:W-:Y:S01]  /*1b10*/  IADD3 R20, P1, PT, R17, R18, RZ ;  /* 0x0000001211147210 */ /* 0x000fe20007f3e0ff */
[----:B------:R-:W4:Y:S01]  /*1b20*/  LDCU.64 UR6, c[0x0][0x3d8] ;  /* 0x00007b00ff0677ac */ /* 0x000f220008000a00 */
[----:B0-----:R-:W-:-:S05]  /*1b30*/  IMAD.WIDE R4, R7, 0x8, R4 ;  /* 0x0000000807047825 */ /* 0x001fca00078e0204 */
[----:B------:R-:W5:Y:S01]  /*1b40*/  LDG.E.64.CONSTANT R6, desc[UR22][R4.64] ;  /* 0x0000001604067981 */ /* 0x000f62000c1e9b00 */
[----:B--2---:R-:W-:-:S05]  /*1b50*/  IMAD.WIDE.U32 R8, R15, 0x8, R8 ;  /* 0x000000080f087825 */ /* 0x004fca00078e0008 */
[----:B------:R-:W2:Y:S01]  /*1b60*/  LDG.E.64 R12, desc[UR22][R8.64] ;  /* 0x00000016080c7981 */ /* 0x000ea2000c1e1b00 */
[----:B---3--:R-:W-:-:S05]  /*1b70*/  IMAD.WIDE.U32 R10, R15, 0x8, R10 ;  /* 0x000000080f0a7825 */ /* 0x008fca00078e000a */
[----:B------:R-:W3:Y:S01]  /*1b80*/  LDG.E.64 R14, desc[UR22][R10.64] ;  /* 0x000000160a0e7981 */ /* 0x000ee2000c1e1b00 */
[----:B------:R-:W-:Y:S01]  /*1b90*/  SHF.L.U32 R16, R20, 0x3, RZ ;  /* 0x0000000314107819 */ /* 0x000fe200000006ff */
[----:B-----5:R-:W-:-:S08]  /*1ba0*/  DMUL R6, R2, R6 ;  /* 0x0000000602067228 */ /* 0x020fd00000000000 */
[----:B--2---:R-:W-:Y:S01]  /*1bb0*/  DFMA R24, R12, UR8, R6 ;  /* 0x000000080c187c2b */ /* 0x004fe20008000006 */
[----:B------:R-:W-:Y:S01]  /*1bc0*/  IMAD.X R7, RZ, RZ, RZ, P1 ;  /* 0x000000ffff077224 */ /* 0x000fe200008e06ff */
[----:B-1----:R-:W-:Y:S01]  /*1bd0*/  IADD3 R6, P1, PT, R16, UR4, RZ ;  /* 0x0000000410067c10 */ /* 0x002fe2000ff3e0ff */
[----:B------:R-:W2:Y:S03]  /*1be0*/  LDG.E.64.CONSTANT R12, desc[UR22][R4.64+0x8] ;  /* 0x00000816040c7981 */ /* 0x000ea6000c1e9b00 */
[----:B------:R-:W-:Y:S02]  /*1bf0*/  SHF.L.U64.HI R20, R20, 0x3, R7 ;  /* 0x0000000314147819 */ /* 0x000fe40000010207 */
[----:B---3--:R-:W-:Y:S02]  /*1c00*/  DADD R26, -R24, R14 ;  /* 0x00000000181a7229 */ /* 0x008fe4000000010e */
[----:B------:R-:W-:-:S02]  /*1c10*/  IADD3.X R7, PT, PT, R20, UR5, RZ, P1, !PT ;  /* 0x0000000514077c10 */ /* 0x000fc40008ffe4ff */
[----:B----4-:R-:W-:-:S03]  /*1c20*/  IADD3 R14, P1, PT, R16, UR6, RZ ;  /* 0x00000006100e7c10 */ /* 0x010fc6000ff3e0ff */
[----:B------:R-:W-:Y:S04]  /*1c30*/  STG.E.64 desc[UR22][R10.64], R26 ;  /* 0x0000001a0a007986 */ /* 0x000fe8000c101b16 */
[----:B------:R0:W-:Y:S01]  /*1c40*/  STG.E.64 desc[UR22][R8.64], R24 ;  /* 0x0000001808007986 */ /* 0x0001e2000c101b16 */
[----:B------:R-:W-:-:S03]  /*1c50*/  IADD3.X R15, PT, PT, R20, UR7, RZ, P1, !PT ;  /* 0x00000007140f7c10 */ /* 0x000fc60008ffe4ff */
[----:B------:R-:W3:Y:S04]  /*1c60*/  LDG.E.64 R28, desc[UR22][R6.64+0x8] ;  /* 0x00000816061c7981 */ /* 0x000ee8000c1e1b00 */
[----:B------:R-:W4:Y:S04]  /*1c70*/  LDG.E.64 R20, desc[UR22][R14.64+0x8] ;  /* 0x000008160e147981 */ /* 0x000f28000c1e1b00 */
[----:B0-----:R-:W5:Y:S01]  /*1c80*/  LDG.E.64.CONSTANT R24, desc[UR22][R4.64+0x18] ;  /* 0x0000181604187981 */ /* 0x001f62000c1e9b00 */
[----:B--2---:R-:W-:-:S08]  /*1c90*/  DMUL R12, R2, R12 ;  /* 0x0000000c020c7228 */ /* 0x004fd00000000000 */
[----:B---3--:R-:W-:Y:S02]  /*1ca0*/  DFMA R28, R28, UR8, R12 ;  /* 0x000000081c1c7c2b */ /* 0x008fe4000800000c */
[----:B------:R-:W2:Y:S06]  /*1cb0*/  LDG.E.64.CONSTANT R12, desc[UR22][R4.64+0x10] ;  /* 0x00001016040c7981 */ /* 0x000eac000c1e9b00 */
[----:B----4-:R-:W-:-:S07]  /*1cc0*/  DADD R20, -R28, R20 ;  /* 0x000000001c147229 */ /* 0x010fce0000000114 */
[----:B------:R0:W-:Y:S04]  /*1cd0*/  STG.E.64 desc[UR22][R14.64+0x8], R20 ;  /* 0x000008140e007986 */ /* 0x0001e8000c101b16 */
[----:B------:R-:W3:Y:S04]  /*1ce0*/  LDG.E.64 R10, desc[UR22][R6.64+0x10] ;  /* 0x00001016060a7981 */ /* 0x000ee8000c1e1b00 */
[----:B------:R4:W-:Y:S04]  /*1cf0*/  STG.E.64 desc[UR22][R6.64+0x8], R28 ;  /* 0x0000081c06007986 */ /* 0x0009e8000c101b16 */
[----:B------:R-:W5:Y:S01]  /*1d00*/  LDG.E.64 R8, desc[UR22][R14.64+0x10] ;  /* 0x000010160e087981 */ /* 0x000f62000c1e1b00 */
[----:B--2---:R-:W-:-:S08]  /*1d10*/  DMUL R12, R2, R12 ;  /* 0x0000000c020c7228 */ /* 0x004fd00000000000 */
[----:B---3--:R-:W-:-:S08]  /*1d20*/  DFMA R10, R10, UR8, R12 ;  /* 0x000000080a0a7c2b */ /* 0x008fd0000800000c */
[----:B-----5:R-:W-:-:S07]  /*1d30*/  DADD R8, -R10, R8 ;  /* 0x000000000a087229 */ /* 0x020fce0000000108 */
[----:B------:R4:W-:Y:S04]  /*1d40*/  STG.E.64 desc[UR22][R14.64+0x10], R8 ;  /* 0x000010080e007986 */ /* 0x0009e8000c101b16 */
[----:B------:R-:W2:Y:S04]  /*1d50*/  LDG.E.64 R12, desc[UR22][R6.64+0x18] ;  /* 0x00001816060c7981 */ /* 0x000ea8000c1e1b00 */
[----:B------:R4:W-:Y:S04]  /*1d60*/  STG.E.64 desc[UR22][R6.64+0x10], R10 ;  /* 0x0000100a06007986 */ /* 0x0009e8000c101b16 */
[----:B0-----:R-:W3:Y:S01]  /*1d70*/  LDG.E.64 R20, desc[UR22][R14.64+0x18] ;  /* 0x000018160e147981 */ /* 0x001ee2000c1e1b00 */
[----:B------:R-:W-:Y:S01]  /*1d80*/  DMUL R24, R2, R24 ;  /* 0x0000001802187228 */ /* 0x000fe20000000000 */
[----:B------:R-:W-:-:S07]  /*1d90*/  VIADD R18, R18, 0x4 ;  /* 0x0000000412127836 */ /* 0x000fce0000000000 */
[----:B--2---:R-:W-:-:S08]  /*1da0*/  DFMA R12, R12, UR8, R24 ;  /* 0x000000080c0c7c2b */ /* 0x004fd00008000018 */
[----:B---3--:R-:W-:-:S07]  /*1db0*/  DADD R20, -R12, R20 ;  /* 0x000000000c147229 */ /* 0x008fce0000000114 */
[----:B------:R4:W-:Y:S04]  /*1dc0*/  STG.E.64 desc[UR22][R14.64+0x18], R20 ;  /* 0x000018140e007986 */ /* 0x0009e8000c101b16 */
[----:B------:R4:W-:Y:S02]  /*1dd0*/  STG.E.64 desc[UR22][R6.64+0x18], R12 ;  /* 0x0000180c06007986 */ /* 0x0009e4000c101b16 */
.L_x_16:
[----:B------:R-:W-:Y:S05]  /*1de0*/  @!P0 EXIT ;  /* 0x000000000000894d */ /* 0x000fea0003800000 */
[----:B------:R-:W-:Y:S02]  /*1df0*/  ISETP.NE.AND P1, PT, R22, 0x1, PT ;  /* 0x000000011600780c */ /* 0x000fe40003f25270 */
[----:B------:R-:W-:-:S04]  /*1e00*/  LOP3.LUT R0, R0, 0x1, RZ, 0xc0, !PT ;  /* 0x0000000100007812 */ /* 0x000fc800078ec0ff */
[----:B------:R-:W-:-:S07]  /*1e10*/  ISETP.NE.U32.AND P0, PT, R0, 0x1, PT ;  /* 0x000000010000780c */ /* 0x000fce0003f05070 */
[----:B------:R-:W-:Y:S06]  /*1e20*/  @!P1 BRA `(.L_x_17) ;  /* 0x00000000008c9947 */ /* 0x000fec0003800000 */
[----:B-1--4-:R-:W0:Y:S01]  /*1e30*/  LDC.64 R8, c[0x0][0x3e0] ;  /* 0x0000f800ff087b82 */ /* 0x012e220000000a00 */
[----:B------:R-:W-:Y:S01]  /*1e40*/  IADD3 R5, PT, PT, R18, R19, RZ ;  /* 0x0000001312057210 */ /* 0x000fe20007ffe0ff */
[----:B------:R-:W1:Y:S06]  /*1e50*/  LDCU.64 UR4, c[0x0][0x3f8] ;  /* 0x00007f00ff0477ac */ /* 0x000e6c0008000a00 */
[----:B------:R-:W2:Y:S08]  /*1e60*/  LDC.64 R10, c[0x0][0x3f8] ;  /* 0x0000fe00ff0a7b82 */ /* 0x000eb00000000a00 */
[----:B------:R-:W3:Y:S01]  /*1e70*/  LDC.64 R6, c[0x0][0x3d8] ;  /* 0x0000f600ff067b82 */ /* 0x000ee20000000a00 */
[----:B------:R-:W-:Y:S01]  /*1e80*/  IADD3 R0, P1, PT, R17, R18, RZ ;  /* 0x0000001211007210 */ /* 0x000fe20007f3e0ff */
[----:B------:R-:W4:Y:S01]  /*1e90*/  LDCU.64 UR6, c[0x0][0x3d8] ;  /* 0x00007b00ff0677ac */ /* 0x000f220008000a00 */
[----:B0-----:R-:W-:-:S04]  /*1ea0*/  IMAD.WIDE R8, R5, 0x8, R8 ;  /* 0x0000000805087825 */ /* 0x001fc800078e0208 */
[----:B------:R-:W-:Y:S01]  /*1eb0*/  IMAD.IADD R5, R17, 0x1, R18 ;  /* 0x0000000111057824 */ /* 0x000fe200078e0212 */
[----:B------:R-:W5:Y:S03]  /*1ec0*/  LDG.E.64.CONSTANT R14, desc[UR22][R8.64] ;  /* 0x00000016080e7981 */ /* 0x000f66000c1e9b00 */
[----:B--2---:R-:W-:-:S05]  /*1ed0*/  IMAD.WIDE.U32 R10, R5, 0x8, R10 ;  /* 0x00000008050a7825 */ /* 0x004fca00078e000a */
[----:B------:R-:W2:Y:S01]  /*1ee0*/  LDG.E.64 R12, desc[UR22][R10.64] ;  /* 0x000000160a0c7981 */ /* 0x000ea2000c1e1b00 */
[----:B---3--:R-:W-:-:S03]  /*1ef0*/  IMAD.WIDE.U32 R6, R5, 0x8, R6 ;  /* 0x0000000805067825 */ /* 0x008fc600078e0006 */
[----:B------:R-:W3:Y:S04]  /*1f00*/  LDG.E.64.CONSTANT R8, desc[UR22][R8.64+0x8] ;  /* 0x0000081608087981 */ /* 0x000ee8000c1e9b00 */
[----:B------:R-:W4:Y:S01]  /*1f10*/  LDG.E.64 R4, desc[UR22][R6.64] ;  /* 0x0000001606047981 */ /* 0x000f22000c1e1b00 */
[----:B------:R-:W-:Y:S01]  /*1f20*/  IMAD.SHL.U32 R26, R0, 0x8, RZ ;  /* 0x00000008001a7824 */ /* 0x000fe200078e00ff */
[----:B-----5:R-:W-:-:S08]  /*1f30*/  DMUL R14, R2, R14 ;  /* 0x0000000e020e7228 */ /* 0x020fd00000000000 */
[----:B--2---:R-:W-:Y:S01]  /*1f40*/  DFMA R12, R12, UR8, R14 ;  /* 0x000000080c0c7c2b */ /* 0x004fe2000800000e */
[----:B------:R-:W-:-:S04]  /*1f50*/  IADD3.X R15, PT, PT, RZ, RZ, RZ, P1, !PT ;  /* 0x000000ffff0f7210 */ /* 0x000fc80000ffe4ff */
[----:B------:R-:W-:-:S03]  /*1f60*/  SHF.L.U64.HI R0, R0, 0x3, R15 ;  /* 0x0000000300007819 */ /* 0x000fc6000001020f */
[----:B----4-:R-:W-:Y:S01]  /*1f70*/  DADD R14, -R12, R4 ;  /* 0x000000000c0e7229 */ /* 0x010fe20000000104 */
[----:B-1----:R-:W-:-:S04]  /*1f80*/  IADD3 R4, P1, PT, R26, UR4, RZ ;  /* 0x000000041a047c10 */ /* 0x002fc8000ff3e0ff */
[----:B------:R-:W-:Y:S02]  /*1f90*/  IADD3.X R5, PT, PT, R0, UR5, RZ, P1, !PT ;  /* 0x0000000500057c10 */ /* 0x000fe40008ffe4ff */
[----:B------:R0:W-:Y:S01]  /*1fa0*/  STG.E.64 desc[UR22][R6.64], R14 ;  /* 0x0000000e06007986 */ /* 0x0001e2000c101b16 */
[----:B------:R-:W-:-:S03]  /*1fb0*/  IADD3 R26, P1, PT, R26, UR6, RZ ;  /* 0x000000061a1a7c10 */ /* 0x000fc6000ff3e0ff */
[----:B------:R0:W-:Y:S01]  /*1fc0*/  STG.E.64 desc[UR22][R10.64], R12 ;  /* 0x0000000c0a007986 */ /* 0x0001e2000c101b16 */
[----:B------:R-:W-:-:S03]  /*1fd0*/  IADD3.X R27, PT, PT, R0, UR7, RZ, P1, !PT ;  /* 0x00000007001b7c10 */ /* 0x000fc60008ffe4ff */
[----:B------:R-:W2:Y:S04]  /*1fe0*/  LDG.E.64 R20, desc[UR22][R4.64+0x8] ;  /* 0x0000081604147981 */ /* 0x000ea8000c1e1b00 */
[----:B------:R-:W4:Y:S01]  /*1ff0*/  LDG.E.64 R22, desc[UR22][R26.64+0x8] ;  /* 0x000008161a167981 */ /* 0x000f22000c1e1b00 */
[----:B---3--:R-:W-:Y:S01]  /*2000*/  DMUL R24, R2, R8 ;  /* 0x0000000802187228 */ /* 0x008fe20000000000 */
[----:B------:R-:W-:-:S07]  /*2010*/  IADD3 R18, PT, PT, R18, 0x2, RZ ;  /* 0x0000000212127810 */ /* 0x000fce0007ffe0ff */
[----:B--2---:R-:W-:-:S08]  /*2020*/  DFMA R20, R20, UR8, R24 ;  /* 0x0000000814147c2b */ /* 0x004fd00008000018 */
[----:B----4-:R-:W-:-:S07]  /*2030*/  DADD R22, -R20, R22 ;  /* 0x0000000014167229 */ /* 0x010fce0000000116 */
[----:B------:R0:W-:Y:S04]  /*2040*/  STG.E.64 desc[UR22][R26.64+0x8], R22 ;  /* 0x000008161a007986 */ /* 0x0001e8000c101b16 */
[----:B------:R0:W-:Y:S02]  /*2050*/  STG.E.64 desc[UR22][R4.64+0x8], R20 ;  /* 0x0000081404007986 */ /* 0x0001e4000c101b16 */
.L_x_17:
[----:B------:R-:W-:Y:S05]  /*2060*/  @P0 EXIT ;  /* 0x000000000000094d */ /* 0x000fea0003800000 */
[----:B-1--4-:R-:W1:Y:S01]  /*2070*/  LDC.64 R8, c[0x0][0x3e0] ;  /* 0x0000f800ff087b82 */ /* 0x012e620000000a00 */
[----:B------:R-:W-:Y:S01]  /*2080*/  IMAD.IADD R19, R18, 0x1, R19 ;  /* 0x0000000112137824 */ /* 0x000fe200078e0213 */
[----:B------:R-:W-:-:S06]  /*2090*/  IADD3 R17, PT, PT, R17, R18, RZ ;  /* 0x0000001211117210 */ /* 0x000fcc0007ffe0ff */
[----:B0-----:R-:W0:Y:S08]  /*20a0*/  LDC.64 R4, c[0x0][0x3f8] ;  /* 0x0000fe00ff047b82 */ /* 0x001e300000000a00 */
[----:B------:R-:W2:Y:S01]  /*20b0*/  LDC.64 R10, c[0x0][0x3d8] ;  /* 0x0000f600ff0a7b82 */ /* 0x000ea20000000a00 */
[----:B-1----:R-:W-:-:S06]  /*20c0*/  IMAD.WIDE R8, R19, 0x8, R8 ;  /* 0x0000000813087825 */ /* 0x002fcc00078e0208 */
[----:B------:R-:W3:Y:S01]  /*20d0*/  LDG.E.64.CONSTANT R8, desc[UR22][R8.64] ;  /* 0x0000001608087981 */ /* 0x000ee2000c1e9b00 */
[----:B0-----:R-:W-:-:S05]  /*20e0*/  IMAD.WIDE.U32 R4, R17, 0x8, R4 ;  /* 0x0000000811047825 */ /* 0x001fca00078e0004 */
[----:B------:R-:W4:Y:S01]  /*20f0*/  LDG.E.64 R6, desc[UR22][R4.64] ;  /* 0x0000001604067981 */ /* 0x000f22000c1e1b00 */
[----:B--2---:R-:W-:-:S05]  /*2100*/  IMAD.WIDE.U32 R10, R17, 0x8, R10 ;  /* 0x00000008110a7825 */ /* 0x004fca00078e000a */
[----:B------:R-:W2:Y:S01]  /*2110*/  LDG.E.64 R12, desc[UR22][R10.64] ;  /* 0x000000160a0c7981 */ /* 0x000ea2000c1e1b00 */
[----:B---3--:R-:W-:-:S08]  /*2120*/  DMUL R2, R2, R8 ;  /* 0x0000000802027228 */ /* 0x008fd00000000000 */
[----:B----4-:R-:W-:-:S08]  /*2130*/  DFMA R2, R6, UR8, R2 ;  /* 0x0000000806027c2b */ /* 0x010fd00008000002 */
[----:B--2---:R-:W-:-:S07]  /*2140*/  DADD R12, -R2, R12 ;  /* 0x00000000020c7229 */ /* 0x004fce000000010c */
[----:B------:R-:W-:Y:S04]  /*2150*/  STG.E.64 desc[UR22][R10.64], R12 ;  /* 0x0000000c0a007986 */ /* 0x000fe8000c101b16 */
[----:B------:R-:W-:Y:S01]  /*2160*/  STG.E.64 desc[UR22][R4.64], R2 ;  /* 0x0000000204007986 */ /* 0x000fe2000c101b16 */
[----:B------:R-:W-:Y:S05]  /*2170*/  EXIT ;  /* 0x000000000000794d */ /* 0x000fea0003800000 */
.L_x_18:
        /* <DEDUP_REMOVED lines=16> */
.L_x_33:


//--------------------- .text._Z9propagateiiPKdS0_S0_PdS1_ --------------------------
	.section	.text._Z9propagateiiPKdS0_S0_PdS1_,"ax",@progbits
	.align	128
        .global         _Z9propagateiiPKdS0_S0_PdS1_
        .type           _Z9propagateiiPKdS0_S0_PdS1_,@function
        .size           _Z9propagateiiPKdS0_S0_PdS1_,(.L_x_31 - _Z9propagateiiPKdS0_S0_PdS1_)
        .other          _Z9propagateiiPKdS0_S0_PdS1_,@"STO_CUDA_ENTRY STV_DEFAULT"
_Z9propagateiiPKdS0_S0_PdS1_:
.text._Z9propagateiiPKdS0_S0_PdS1_:
[----:B------:R-:W-:Y:S01]  /*0000*/  LDC R1, c[0x0][0x37c] ;  /* 0x0000df00ff017b82 */ /* 0x000fe20000000800 */
[----:B------:R-:W0:Y:S01]  /*0010*/  LDCU UR7, c[0x0][0x380] ;  /* 0x00007000ff0777ac */ /* 0x000e220008000800 */
[----:B------:R-:W1:Y:S01]  /*0020*/  S2R R0, SR_CTAID.X ;  /* 0x0000000000007919 */ /* 0x000e620000002500 */
[----:B------:R-:W-:Y:S01]  /*0030*/  CS2R R24, SRZ ;  /* 0x0000000000187805 */ /* 0x000fe2000001ff00 */
[----:B------:R-:W2:Y:S01]  /*0040*/  LDCU.64 UR12, c[0x0][0x358] ;  /* 0x00006b00ff0c77ac */ /* 0x000ea20008000a00 */
[----:B0-----:R-:W-:-:S09]  /*0050*/  UISETP.GE.AND UP0, UPT, UR7, 0x1, UPT ;  /* 0x000000010700788c */ /* 0x001fd2000bf06270 */
[----:B--2---:R-:W-:Y:S05]  /*0060*/  BRA.U !UP0, `(.L_x_19) ;  /* 0x0000000908b07547 */ /* 0x004fea000b800000 */
[----:B------:R-:W0:Y:S01]  /*0070*/  LDC R3, c[0x0][0x384] ;  /* 0x0000e100ff037b82 */ /* 0x000e220000000800 */
[----:B------:R-:W-:Y:S02]  /*0080*/  UISETP.GE.U32.AND UP1, UPT, UR7, 0x10, UPT ;  /* 0x000000100700788c */ /* 0x000fe4000bf26070 */
[----:B-1----:R-:W-:Y:S01]  /*0090*/  IMAD R2, R0, UR7, RZ ;  /* 0x0000000700027c24 */ /* 0x002fe2000f8e02ff */
[----:B------:R-:W-:Y:S01]  /*00a0*/  ULOP3.LUT UR10, UR7, 0xf, URZ, 0xc0, !UPT ;  /* 0x0000000f070a7892 */ /* 0x000fe2000f8ec0ff */
[----:B------:R-:W-:Y:S01]  /*00b0*/  CS2R R24, SRZ ;  /* 0x0000000000187805 */ /* 0x000fe2000001ff00 */
[----:B------:R-:W-:Y:S02]  /*00c0*/  UMOV UR4, URZ ;  /* 0x000000ff00047c82 */ /* 0x000fe40008000000 */
[----:B------:R-:W-:Y:S01]  /*00d0*/  UISETP.NE.AND UP0, UPT, UR10, URZ, UPT ;  /* 0x000000ff0a00728c */ /* 0x000fe2000bf05270 */
[C---:B0-----:R-:W-:Y:S01]  /*00e0*/  ISETP.GE.AND P0, PT, R3.reuse, RZ, PT ;  /* 0x000000ff0300720c */ /* 0x041fe20003f06270 */
[----:B------:R-:W-:-:S05]  /*00f0*/  IMAD R3, R3, UR7, RZ ;  /* 0x0000000703037c24 */ /* 0x000fca000f8e02ff */
[----:B------:R-:W-:Y:S01]  /*0100*/  SEL R3, R3, RZ, P0 ;  /* 0x000000ff03037207 */ /* 0x000fe20000000000 */
[----:B------:R-:W-:Y:S06]  /*0110*/  BRA.U !UP1, `(.L_x_20) ;  /* 0x0000000509187547 */ /* 0x000fec000b800000 */
[----:B------:R-:W0:Y:S01]  /*0120*/  LDC.64 R4, c[0x0][0x390] ;  /* 0x0000e400ff047b82 */ /* 0x000e220000000a00 */
[----:B------:R-:W1:Y:S01]  /*0130*/  LDCU.64 UR8, c[0x0][0x388] ;  /* 0x00007100ff0877ac */ /* 0x000e620008000a00 */
[----:B------:R-:W-:Y:S01]  /*0140*/  IMAD.MOV.U32 R26, RZ, RZ, R3 ;  /* 0x000000ffff1a7224 */ /* 0x000fe200078e0003 */
[----:B------:R-:W-:Y:S01]  /*0150*/  CS2R R24, SRZ ;  /* 0x0000000000187805 */ /* 0x000fe2000001ff00 */
[----:B------:R-:W-:Y:S02]  /*0160*/  ULOP3.LUT UR4, UR7, 0x7ffffff0, URZ, 0xc0, !UPT ;  /* 0x7ffffff007047892 */ /* 0x000fe4000f8ec0ff */
[----:B-1----:R-:W-:Y:S02]  /*0170*/  UIADD3 UR5, UP1, UPT, UR8, 0x40, URZ ;  /* 0x0000004008057890 */ /* 0x002fe4000ff3e0ff */
[----:B------:R-:W-:Y:S02]  /*0180*/  UIADD3 UR8, UPT, UPT, -UR4, URZ, URZ ;  /* 0x000000ff04087290 */ /* 0x000fe4000fffe1ff */
[----:B------:R-:W-:Y:S01]  /*0190*/  UIADD3.X UR6, UPT, UPT, URZ, UR9, URZ, UP1, !UPT ;  /* 0x00000009ff067290 */ /* 0x000fe20008ffe4ff */
[----:B0-----:R-:W-:-:S03]  /*01a0*/  IMAD.WIDE.U32 R4, R2, 0x8, R4 ;  /* 0x0000000802047825 */ /* 0x001fc600078e0004 */
[----:B------:R-:W-:-:S05]  /*01b0*/  IADD3 R10, P0, PT, R4, 0x40, RZ ;  /* 0x00000040040a7810 */ /* 0x000fca0007f1e0ff */
[----:B------:R-:W-:-:S08]  /*01c0*/  IMAD.X R11, RZ, RZ, R5, P0 ;  /* 0x000000ffff0b7224 */ /* 0x000fd000000e0605 */
.L_x_21:
[----:B------:R-:W-:Y:S01]  /*01d0*/  MOV R4, UR5 ;  /* 0x0000000500047c02 */ /* 0x000fe20008000f00 */
[----:B------:R-:W-:Y:S01]  /*01e0*/  IMAD.U32 R5, RZ, RZ, UR6 ;  /* 0x00000006ff057e24 */ /* 0x000fe2000f8e00ff */
[----:B------:R-:W-:Y:S01]  /*01f0*/  MOV R7, R11 ;  /* 0x0000000b00077202 */ /* 0x000fe20000000f00 */
[----:B------:R-:W-:Y:S02]  /*0200*/  IMAD.MOV.U32 R6, RZ, RZ, R10 ;  /* 0x000000ffff067224 */ /* 0x000fe400078e000a */
[----:B------:R-:W-:-:S03]  /*0210*/  IMAD.WIDE R4, R26, 0x8, R4 ;  /* 0x000000081a047825 */ /* 0x000fc600078e0204 */
[----:B------:R-:W2:Y:S04]  /*0220*/  LDG.E.64.CONSTANT R22, desc[UR12][R6.64+-0x40] ;  /* 0xffffc00c06167981 */ /* 0x000ea8000c1e9b00 */
[----:B------:R-:W2:Y:S04]  /*0230*/  LDG.E.64.CONSTANT R12, desc[UR12][R4.64+-0x40] ;  /* 0xffffc00c040c7981 */ /* 0x000ea8000c1e9b00 */
[----:B------:R-:W3:Y:S04]  /*0240*/  LDG.E.64.CONSTANT R20, desc[UR12][R6.64+-0x38] ;  /* 0xffffc80c06147981 */ /* 0x000ee8000c1e9b00 */
[----:B------:R-:W3:Y:S04]  /*0250*/  LDG.E.64.CONSTANT R16, desc[UR12][R4.64+-0x38] ;  /* 0xffffc80c04107981 */ /* 0x000ee8000c1e9b00 */
[----:B------:R-:W4:Y:S04]  /*0260*/  LDG.E.64.CONSTANT R14, desc[UR12][R6.64+-0x30] ;  /* 0xffffd00c060e7981 */ /* 0x000f28000c1e9b00 */
[----:B------:R-:W4:Y:S04]  /*0270*/  LDG.E.64.CONSTANT R10, desc[UR12][R4.64+-0x30] ;  /* 0xffffd00c040a7981 */ /* 0x000f28000c1e9b00 */
[----:B------:R-:W5:Y:S04]  /*0280*/  LDG.E.64.CONSTANT R18, desc[UR12][R6.64+-0x28] ;  /* 0xffffd80c06127981 */ /* 0x000f68000c1e9b00 */
[----:B------:R-:W5:Y:S01]  /*0290*/  LDG.E.64.CONSTANT R8, desc[UR12][R4.64+-0x28] ;  /* 0xffffd80c04087981 */ /* 0x000f62000c1e9b00 */
[----:B--2---:R-:W-:-:S03]  /*02a0*/  DFMA R22, R12, R22, R24 ;  /* 0x000000160c16722b */ /* 0x004fc60000000018 */
[----:B------:R-:W2:Y:S04]  /*02b0*/  LDG.E.64.CONSTANT R24, desc[UR12][R6.64+-0x20] ;  /* 0xffffe00c06187981 */ /* 0x000ea8000c1e9b00 */
[----:B------:R-:W2:Y:S01]  /*02c0*/  LDG.E.64.CONSTANT R12, desc[UR12][R4.64+-0x20] ;  /* 0xffffe00c040c7981 */ /* 0x000ea2000c1e9b00 */
[----:B---3--:R-:W-:-:S03]  /*02d0*/  DFMA R20, R16, R20, R22 ;  /* 0x000000141014722b */ /* 0x008fc60000000016 */
[----:B------:R-:W3:Y:S04]  /*02e0*/  LDG.E.64.CONSTANT R22, desc[UR12][R6.64+-0x18] ;  /* 0xffffe80c06167981 */ /* 0x000ee8000c1e9b00 */
[----:B------:R-:W3:Y:S01]  /*02f0*/  LDG.E.64.CONSTANT R16, desc[UR12][R4.64+-0x18] ;  /* 0xffffe80c04107981 */ /* 0x000ee2000c1e9b00 */
[----:B----4-:R-:W-:-:S03]  /*0300*/  DFMA R14, R10, R14, R20 ;  /* 0x0000000e0a0e722b */ /* 0x010fc60000000014 */
[----:B------:R-:W4:Y:S04]  /*0310*/  LDG.E.64.CONSTANT R10, desc[UR12][R6.64+-0x10] ;  /* 0xfffff00c060a7981 */ /* 0x000f28000c1e9b00 */
[----:B------:R-:W4:Y:S01]  /*0320*/  LDG.E.64.CONSTANT R20, desc[UR12][R4.64+-0x10] ;  /* 0xfffff00c04147981 */ /* 0x000f22000c1e9b00 */
[----:B-----5:R-:W-:-:S03]  /*0330*/  DFMA R18, R8, R18, R14 ;  /* 0x000000120812722b */ /* 0x020fc6000000000e */
        /* <DEDUP_REMOVED lines=26> */
[----:B------:R-:W-:Y:S01]  /*04e0*/  UIADD3 UR8, UPT, UPT, UR8, 0x10, URZ ;  /* 0x0000001008087890 */ /* 0x000fe2000fffe0ff */
[----:B------:R-:W-:-:S03]  /*04f0*/  VIADD R26, R26, 0x10 ;  /* 0x000000101a1a7836 */ /* 0x000fc60000000000 */
[----:B------:R-:W-:Y:S01]  /*0500*/  UISETP.NE.AND UP1, UPT, UR8, URZ, UPT ;  /* 0x000000ff0800728c */ /* 0x000fe2000bf25270 */
[----:B--2---:R-:W-:-:S08]  /*0510*/  DFMA R10, R14, R12, R10 ;  /* 0x0000000c0e0a722b */ /* 0x004fd0000000000a */
[----:B---3--:R-:W-:-:S08]  /*0520*/  DFMA R10, R18, R16, R10 ;  /* 0x00000010120a722b */ /* 0x008fd0000000000a */
[----:B----4-:R-:W-:Y:S01]  /*0530*/  DFMA R24, R24, R22, R10 ;  /* 0x000000161818722b */ /* 0x010fe2000000000a */
[----:B------:R-:W-:-:S05]  /*0540*/  IADD3 R10, P0, PT, R6, 0x80, RZ ;  /* 0x00000080060a7810 */ /* 0x000fca0007f1e0ff */
[----:B------:R-:W-:Y:S02]  /*0550*/  IMAD.X R11, RZ, RZ, R7, P0 ;  /* 0x000000ffff0b7224 */ /* 0x000fe400000e0607 */
[----:B-----5:R-:W-:Y:S01]  /*0560*/  DFMA R24, R20, R8, R24 ;  /* 0x000000081418722b */ /* 0x020fe20000000018 */
[----:B------:R-:W-:Y:S10]  /*0570*/  BRA.U UP1, `(.L_x_21) ;  /* 0xfffffffd01147547 */ /* 0x000ff4000b83ffff */
.L_x_20:
[----:B------:R-:W-:Y:S05]  /*0580*/  BRA.U !UP0, `(.L_x_19) ;  /* 0x0000000508687547 */ /* 0x000fea000b800000 */
[----:B------:R-:W-:Y:S02]  /*0590*/  UISETP.GE.U32.AND UP0, UPT, UR10, 0x8, UPT ;  /* 0x000000080a00788c */ /* 0x000fe4000bf06070 */
[----:B------:R-:W-:-:S04]  /*05a0*/  ULOP3.LUT UR6, UR7, 0x7, URZ, 0xc0, !UPT ;  /* 0x0000000707067892 */ /* 0x000fc8000f8ec0ff */
[----:B------:R-:W-:-:S03]  /*05b0*/  UISETP.NE.AND UP1, UPT, UR6, URZ, UPT ;  /* 0x000000ff0600728c */ /* 0x000fc6000bf25270 */
[----:B------:R-:W-:Y:S08]  /*05c0*/  BRA.U !UP0, `(.L_x_22) ;  /* 0x0000000108907547 */ /* 0x000ff0000b800000 */
[----:B------:R-:W0:Y:S01]  /*05d0*/  LDC.64 R8, c[0x0][0x388] ;  /* 0x0000e200ff087b82 */ /* 0x000e220000000a00 */
[----:B------:R-:W-:Y:S01]  /*05e0*/  IADD3 R7, PT, PT, R3, UR4, RZ ;  /* 0x0000000403077c10 */ /* 0x000fe2000fffe0ff */
[C---:B------:R-:W-:Y:S01]  /*05f0*/  VIADD R11, R2.reuse, UR4 ;  /* 0x00000004020b7c36 */ /* 0x040fe20008000000 */
[----:B------:R-:W-:-:S05]  /*0600*/  IADD3 R6, P0, PT, R2, UR4, RZ ;  /* 0x0000000402067c10 */ /* 0x000fca000ff1e0ff */
[----:B------:R-:W1:Y:S08]  /*0610*/  LDC.64 R26, c[0x0][0x390] ;  /* 0x0000e400ff1a7b82 */ /* 0x000e700000000a00 */
[----:B------:R-:W2:Y:S01]  /*0620*/  LDC.64 R4, c[0x0][0x390] ;  /* 0x0000e400ff047b82 */ /* 0x000ea20000000a00 */
[----:B0-----:R-:W-:-:S04]  /*0630*/  IMAD.WIDE R8, R7, 0x8, R8 ;  /* 0x0000000807087825 */ /* 0x001fc800078e0208 */
[----:B------:R-:W-:Y:S01]  /*0640*/  IMAD.X R7, RZ, RZ, RZ, P0 ;  /* 0x000000ffff077224 */ /* 0x000fe200000e06ff */
[----:B------:R-:W3:Y:S01]  /*0650*/  LDG.E.64.CONSTANT R16, desc[UR12][R8.64] ;  /* 0x0000000c08107981 */ /* 0x000ee2000c1e9b00 */
[----:B-1----:R-:W-:-:S03]  /*0660*/  IMAD.WIDE.U32 R26, R11, 0x8, R26 ;  /* 0x000000080b1a7825 */ /* 0x002fc600078e001a */
[----:B------:R-:W4:Y:S04]  /*0670*/  LDG.E.64.CONSTANT R12, desc[UR12][R8.64+0x8] ;  /* 0x0000080c080c7981 */ /* 0x000f28000c1e9b00 */
[----:B------:R-:W3:Y:S01]  /*0680*/  LDG.E.64.CONSTANT R18, desc[UR12][R26.64] ;  /* 0x0000000c1a127981 */ /* 0x000ee2000c1e9b00 */
[----:B--2---:R-:W-:-:S03]  /*0690*/  LEA R4, P0, R6, R4, 0x3 ;  /* 0x0000000406047211 */ /* 0x004fc600078018ff */
[----:B------:R-:W2:Y:S01]  /*06a0*/  LDG.E.64.CONSTANT R20, desc[UR12][R8.64+0x10] ;  /* 0x0000100c08147981 */ /* 0x000ea2000c1e9b00 */
[----:B------:R-:W-:-:S03]  /*06b0*/  LEA.HI.X R5, R6, R5, R7, 0x3, P0 ;  /* 0x0000000506057211 */ /* 0x000fc600000f1c07 */
[----:B------:R-:W5:Y:S04]  /*06c0*/  LDG.E.64.CONSTANT R10, desc[UR12][R8.64+0x18] ;  /* 0x0000180c080a7981 */ /* 0x000f68000c1e9b00 */
[----:B------:R-:W4:Y:S04]  /*06d0*/  LDG.E.64.CONSTANT R14, desc[UR12][R4.64+0x8] ;  /* 0x0000080c040e7981 */ /* 0x000f28000c1e9b00 */
[----:B------:R-:W2:Y:S04]  /*06e0*/  LDG.E.64.CONSTANT R22, desc[UR12][R4.64+0x10] ;  /* 0x0000100c04167981 */ /* 0x000ea8000c1e9b00 */
[----:B------:R-:W5:Y:S04]  /*06f0*/  LDG.E.64.CONSTANT R6, desc[UR12][R4.64+0x18] ;  /* 0x0000180c04067981 */ /* 0x000f68000c1e9b00 */
[----:B------:R-:W5:Y:S04]  /*0700*/  LDG.E.64.CONSTANT R26, desc[UR12][R8.64+0x38] ;  /* 0x0000380c081a7981 */ /* 0x000f68000c1e9b00 */
[----:B------:R-:W5:Y:S01]  /*0710*/  LDG.E.64.CONSTANT R28, desc[UR12][R4.64+0x38] ;  /* 0x0000380c041c7981 */ /* 0x000f62000c1e9b00 */
[----:B---3--:R-:W-:-:S03]  /*0720*/  DFMA R24, R16, R18, R24 ;  /* 0x000000121018722b */ /* 0x008fc60000000018 */
[----:B------:R-:W3:Y:S04]  /*0730*/  LDG.E.64.CONSTANT R16, desc[UR12][R8.64+0x20] ;  /* 0x0000200c08107981 */ /* 0x000ee8000c1e9b00 */
[----:B------:R-:W3:Y:S01]  /*0740*/  LDG.E.64.CONSTANT R18, desc[UR12][R4.64+0x20] ;  /* 0x0000200c04127981 */ /* 0x000ee2000c1e9b00 */
[----:B----4-:R-:W-:-:S03]  /*0750*/  DFMA R24, R12, R14, R24 ;  /* 0x0000000e0c18722b */ /* 0x010fc60000000018 */
[----:B------:R-:W4:Y:S04]  /*0760*/  LDG.E.64.CONSTANT R12, desc[UR12][R8.64+0x28] ;  /* 0x0000280c080c7981 */ /* 0x000f28000c1e9b00 */
[----:B------:R-:W4:Y:S01]  /*0770*/  LDG.E.64.CONSTANT R14, desc[UR12][R4.64+0x28] ;  /* 0x0000280c040e7981 */ /* 0x000f22000c1e9b00 */
[----:B--2---:R-:W-:-:S03]  /*0780*/  DFMA R20, R20, R22, R24 ;  /* 0x000000161414722b */ /* 0x004fc60000000018 */
[----:B------:R-:W2:Y:S04]  /*0790*/  LDG.E.64.CONSTANT R22, desc[UR12][R8.64+0x30] ;  /* 0x0000300c08167981 */ /* 0x000ea8000c1e9b00 */
[----:B------:R-:W2:Y:S01]  /*07a0*/  LDG.E.64.CONSTANT R24, desc[UR12][R4.64+0x30] ;  /* 0x0000300c04187981 */ /* 0x000ea2000c1e9b00 */
[----:B-----5:R-:W-:Y:S01]  /*07b0*/  DFMA R6, R10, R6, R20 ;  /* 0x000000060a06722b */ /* 0x020fe20000000014 */
[----:B------:R-:W-:-:S07]  /*07c0*/  UIADD3 UR4, UPT, UPT, UR4, 0x8, URZ ;  /* 0x0000000804047890 */ /* 0x000fce000fffe0ff */
[----:B---3--:R-:W-:-:S08]  /*07d0*/  DFMA R6, R16, R18, R6 ;  /* 0x000000121006722b */ /* 0x008fd00000000006 */
[----:B----4-:R-:W-:-:S08]  /*07e0*/  DFMA R6, R12, R14, R6 ;  /* 0x0000000e0c06722b */ /* 0x010fd00000000006 */
[----:B--2---:R-:W-:-:S08]  /*07f0*/  DFMA R24, R22, R24, R6 ;  /* 0x000000181618722b */ /* 0x004fd00000000006 */
[----:B------:R-:W-:-:S11]  /*0800*/  DFMA R24, R26, R28, R24 ;  /* 0x0000001c1a18722b */ /* 0x000fd60000000018 */
.L_x_22:
        /* <DEDUP_REMOVED lines=11> */
[----:B0-----:R-:W-:-:S05]  /*08c0*/  IMAD.WIDE R8, R7, 0x8, R8 ;  /* 0x0000000807087825 */ /* 0x001fca00078e0208 */
[----:B------:R-:W3:Y:S01]  /*08d0*/  LDG.E.64.CONSTANT R16, desc[UR12][R8.64+0x8] ;  /* 0x0000080c08107981 */ /* 0x000ee2000c1e9b00 */
[----:B-1----:R-:W-:-:S03]  /*08e0*/  IMAD.WIDE.U32 R6, R13, 0x8, R4 ;  /* 0x000000080d067825 */ /* 0x002fc600078e0004 */
[----:B------:R-:W4:Y:S01]  /*08f0*/  LDG.E.64.CONSTANT R20, desc[UR12][R8.64+0x18] ;  /* 0x0000180c08147981 */ /* 0x000f22000c1e9b00 */
[----:B------:R-:W-:-:S03]  /*0900*/  IMAD.X R13, RZ, RZ, RZ, P0 ;  /* 0x000000ffff0d7224 */ /* 0x000fc600000e06ff */
[----:B------:R-:W5:Y:S01]  /*0910*/  LDG.E.64.CONSTANT R4, desc[UR12][R8.64] ;  /* 0x0000000c08047981 */ /* 0x000f62000c1e9b00 */
[----:B--2---:R-:W-:-:S03]  /*0920*/  LEA R10, P0, R12, R10, 0x3 ;  /* 0x0000000a0c0a7211 */ /* 0x004fc600078018ff */
[----:B------:R-:W5:Y:S01]  /*0930*/  LDG.E.64.CONSTANT R6, desc[UR12][R6.64] ;  /* 0x0000000c06067981 */ /* 0x000f62000c1e9b00 */
[----:B------:R-:W-:-:S03]  /*0940*/  LEA.HI.X R11, R12, R11, R13, 0x3, P0 ;  /* 0x0000000b0c0b7211 */ /* 0x000fc600000f1c0d */
[----:B------:R-:W2:Y:S04]  /*0950*/  LDG.E.64.CONSTANT R12, desc[UR12][R8.64+0x10] ;  /* 0x0000100c080c7981 */ /* 0x000ea8000c1e9b00 */
[----:B------:R-:W3:Y:S04]  /*0960*/  LDG.E.64.CONSTANT R18, desc[UR12][R10.64+0x8] ;  /* 0x0000080c0a127981 */ /* 0x000ee8000c1e9b00 */
[----:B------:R-:W2:Y:S04]  /*0970*/  LDG.E.64.CONSTANT R14, desc[UR12][R10.64+0x10] ;  /* 0x0000100c0a0e7981 */ /* 0x000ea8000c1e9b00 */
[----:B------:R-:W4:Y:S01]  /*0980*/  LDG.E.64.CONSTANT R22, desc[UR12][R10.64+0x18] ;  /* 0x0000180c0a167981 */ /* 0x000f22000c1e9b00 */
[----:B------:R-:W-:Y:S01]  /*0990*/  UIADD3 UR4, UPT, UPT, UR4, 0x4, URZ ;  /* 0x0000000404047890 */ /* 0x000fe2000fffe0ff */
[----:B-----5:R-:W-:-:S08]  /*09a0*/  DFMA R4, R4, R6, R24 ;  /* 0x000000060404722b */ /* 0x020fd00000000018 */
[----:B---3--:R-:W-:-:S08]  /*09b0*/  DFMA R4, R16, R18, R4 ;  /* 0x000000121004722b */ /* 0x008fd00000000004 */
[----:B--2---:R-:W-:-:S08]  /*09c0*/  DFMA R4, R12, R14, R4 ;  /* 0x0000000e0c04722b */ /* 0x004fd00000000004 */
[----:B----4-:R-:W-:-:S11]  /*09d0*/  DFMA R24, R20, R22, R4 ;  /* 0x000000161418722b */ /* 0x010fd60000000004 */
.L_x_23:
[----:B------:R-:W-:Y:S05]  /*09e0*/  BRA.U !UP1, `(.L_x_19) ;  /* 0x0000000109507547 */ /* 0x000fea000b800000 */
[----:B------:R-:W0:Y:S01]  /*09f0*/  LDC.64 R6, c[0x0][0x390] ;  /* 0x0000e400ff067b82 */ /* 0x000e220000000a00 */
[----:B------:R-:W-:Y:S01]  /*0a00*/  IADD3 R9, PT, PT, R2, UR4, RZ ;  /* 0x0000000402097c10 */ /* 0x000fe2000fffe0ff */
[----:B------:R-:W-:-:S06]  /*0a10*/  UIADD3 UR5, UPT, UPT, -UR5, URZ, URZ ;  /* 0x000000ff05057290 */ /* 0x000fcc000fffe1ff */
[----:B------:R-:W1:Y:S01]  /*0a20*/  LDC.64 R4, c[0x0][0x388] ;  /* 0x0000e200ff047b82 */ /* 0x000e620000000a00 */
[----:B0-----:R-:W-:Y:S01]  /*0a30*/  IMAD.WIDE.U32 R6, R9, 0x8, R6 ;  /* 0x0000000809067825 */ /* 0x001fe200078e0006 */
[----:B------:R-:W-:-:S03]  /*0a40*/  IADD3 R9, PT, PT, R3, UR4, RZ ;  /* 0x0000000403097c10 */ /* 0x000fc6000fffe0ff */
[----:B------:R-:W-:Y:S02]  /*0a50*/  IMAD.MOV.U32 R8, RZ, RZ, R6 ;  /* 0x000000ffff087224 */ /* 0x000fe400078e0006 */
[----:B------:R-:W-:-:S07]  /*0a60*/  IMAD.MOV.U32 R11, RZ, RZ, R7 ;  /* 0x000000ffff0b7224 */ /* 0x000fce00078e0007 */
.L_x_24:
[----:B-1----:R-:W-:-:S04]  /*0a70*/  IMAD.WIDE R2, R9, 0x8, R4 ;  /* 0x0000000809027825 */ /* 0x002fc800078e0204 */
[----:B------:R-:W-:Y:S02]  /*0a80*/  IMAD.MOV.U32 R6, RZ, RZ, R8 ;  /* 0x000000ffff067224 */ /* 0x000fe400078e0008 */
[----:B------:R-:W-:Y:S01]  /*0a90*/  IMAD.MOV.U32 R7, RZ, RZ, R11 ;  /* 0x000000ffff077224 */ /* 0x000fe200078e000b */
[----:B------:R-:W2:Y:S05]  /*0aa0*/  LDG.E.64.CONSTANT R2, desc[UR12][R2.64] ;  /* 0x0000000c02027981 */ /* 0x000eaa000c1e9b00 */
[----:B------:R-:W2:Y:S01]  /*0ab0*/  LDG.E.64.CONSTANT R6, desc[UR12][R6.64] ;  /* 0x0000000c06067981 */ /* 0x000ea2000c1e9b00 */
[----:B------:R-:W-:Y:S01]  /*0ac0*/  UIADD3 UR5, UPT, UPT, UR5, 0x1, URZ ;  /* 0x0000000105057890 */ /* 0x000fe2000fffe0ff */
[----:B------:R-:W-:-:S02]  /*0ad0*/  IADD3 R8, P0, PT, R8, 0x8, RZ ;  /* 0x0000000808087810 */ /* 0x000fc40007f1e0ff */
[----:B------:R-:W-:Y:S01]  /*0ae0*/  IADD3 R9, PT, PT, R9, 0x1, RZ ;  /* 0x0000000109097810 */ /* 0x000fe20007ffe0ff */
[----:B------:R-:W-:Y:S02]  /*0af0*/  UISETP.NE.AND UP0, UPT, UR5, URZ, UPT ;  /* 0x000000ff0500728c */ /* 0x000fe4000bf05270 */
[----:B------:R-:W-:Y:S01]  /*0b00*/  IMAD.X R11, RZ, RZ, R11, P0 ;  /* 0x000000ffff0b7224 */ /* 0x000fe200000e060b */
[----:B--2---:R-:W-:-:S06]  /*0b10*/  DFMA R24, R2, R6, R24 ;  /* 0x000000060218722b */ /* 0x004fcc0000000018 */
[----:B------:R-:W-:Y:S05]  /*0b20*/  BRA.U UP0, `(.L_x_24) ;  /* 0xfffffffd00d07547 */ /* 0x000fea000b83ffff */
.L_x_19:
[----:B------:R-:W1:Y:S02]  /*0b30*/  LDC.64 R6, c[0x0][0x398] ;  /* 0x0000e600ff067b82 */ /* 0x000e640000000a00 */
[----:B-1----:R-:W-:-:S06]  /*0b40*/  IMAD.WIDE.U32 R6, R0, 0x8, R6 ;  /* 0x0000000800067825 */ /* 0x002fcc00078e0006 */
[----:B------:R-:W2:Y:S01]  /*0b50*/  LDG.E.64.CONSTANT R6, desc[UR12][R6.64] ;  /* 0x0000000c06067981 */ /* 0x000ea2000c1e9b00 */
[----:B------:R-:W-:Y:S01]  /*0b60*/  IMAD.MOV.U32 R2, RZ, RZ, 0x652b82fe ;  /* 0x652b82feff027424 */ /* 0x000fe200078e00ff */
[----:B------:R-:W-:Y:S01]  /*0b70*/  MOV R3, 0x3ff71547 ;  /* 0x3ff7154700037802 */ /* 0x000fe20000000f00 */
[----:B------:R-:W-:Y:S01]  /*0b80*/  UMOV UR4, 0xfefa39ef ;  /* 0xfefa39ef00047882 */ /* 0x000fe20000000000 */
[----:B------:R-:W-:Y:S01]  /*0b90*/  UMOV UR5, 0x3fe62e42 ;  /* 0x3fe62e4200057882 */ /* 0x000fe20000000000 */
[----:B--2---:R-:W-:-:S08]  /*0ba0*/  DADD R24, R6, R24 ;  /* 0x0000000006187229 */ /* 0x004fd00000000018 */
[----:B------:R-:W-:-:S08]  /*0bb0*/  DFMA R2, R24, -R2, 6.75539944105574400000e+15 ;  /* 0x433800001802742b */ /* 0x000fd00000000802 */
[----:B------:R-:W-:-:S08]  /*0bc0*/  DADD R4, R2, -6.75539944105574400000e+15 ;  /* 0xc338000002047429 */ /* 0x000fd00000000000 */
[----:B------:R-:W-:Y:S01]  /*0bd0*/  DFMA R8, R4, -UR4, -R24 ;  /* 0x8000000404087c2b */ /* 0x000fe20008000818 */
[----:B------:R-:W-:Y:S01]  /*0be0*/  UMOV UR4, 0x3b39803f ;  /* 0x3b39803f00047882 */ /* 0x000fe20000000000 */
[----:B------:R-:W-:-:S06]  /*0bf0*/  UMOV UR5, 0x3c7abc9e ;  /* 0x3c7abc9e00057882 */ /* 0x000fcc0000000000 */
[----:B------:R-:W-:Y:S01]  /*0c00*/  DFMA R4, R4, -UR4, R8 ;  /* 0x8000000404047c2b */ /* 0x000fe20008000008 */
[----:B------:R-:W-:Y:S01]  /*0c10*/  UMOV UR4, 0x69ce2bdf ;  /* 0x69ce2bdf00047882 */ /* 0x000fe20000000000 */
[----:B------:R-:W-:Y:S01]  /*0c20*/  IMAD.MOV.U32 R8, RZ, RZ, -0x35dec16 ;  /* 0xfca213eaff087424 */ /* 0x000fe200078e00ff */
[----:B------:R-:W-:Y:S01]  /*0c30*/  UMOV UR5, 0x3e5ade15 ;  /* 0x3e5ade1500057882 */ /* 0x000fe20000000000 */
[----:B------:R-:W-:-:S06]  /*0c40*/  IMAD.MOV.U32 R9, RZ, RZ, 0x3e928af3 ;  /* 0x3e928af3ff097424 */ /* 0x000fcc00078e00ff */
[----:B------:R-:W-:Y:S01]  /*0c50*/  DFMA R6, R4, UR4, R8 ;  /* 0x0000000404067c2b */ /* 0x000fe20008000008 */
[----:B------:R-:W-:Y:S01]  /*0c60*/  UMOV UR4, 0x62401315 ;  /* 0x6240131500047882 */ /* 0x000fe20000000000 */
[----:B------:R-:W-:Y:S01]  /*0c70*/  UMOV UR5, 0x3ec71dee ;  /* 0x3ec71dee00057882 */ /* 0x000fe20000000000 */
[----:B------:R-:W-:-:S05]  /*0c80*/  DADD R8, -RZ, -R24 ;  /* 0x00000000ff087229 */ /* 0x000fca0000000918 */
[----:B------:R-:W-:Y:S01]  /*0c90*/  DFMA R6, R4, R6, UR4 ;  /* 0x0000000404067e2b */ /* 0x000fe20008000006 */
[----:B------:R-:W-:Y:S01]  /*0ca0*/  UMOV UR4, 0x7c89eb71 ;  /* 0x7c89eb7100047882 */ /* 0x000fe20000000000 */
[----:B------:R-:W-:-:S03]  /*0cb0*/  UMOV UR5, 0x3efa0199 ;  /* 0x3efa019900057882 */ /* 0x000fc60000000000 */
[----:B------:R-:W-:-:S03]  /*0cc0*/  FSETP.GEU.AND P0, PT, |R9|, 4.1917929649353027344, PT ;  /* 0x4086232b0900780b */ /* 0x000fc60003f0e200 */
[----:B------:R-:W-:Y:S01]  /*0cd0*/  DFMA R6, R4, R6, UR4 ;  /* 0x0000000404067e2b */ /* 0x000fe20008000006 */
[----:B------:R-:W-:Y:S01]  /*0ce0*/  UMOV UR4, 0x14761f65 ;  /* 0x14761f6500047882 */ /* 0x000fe20000000000 */
[----:B------:R-:W-:-:S06]  /*0cf0*/  UMOV UR5, 0x3f2a01a0 ;  /* 0x3f2a01a000057882 */ /* 0x000fcc0000000000 */
        /* <DEDUP_REMOVED lines=15> */
[----:B------:R-:W-:-:S08]  /*0df0*/  DFMA R6, R4, R6, UR4 ;  /* 0x0000000404067e2b */ /* 0x000fd00008000006 */
[----:B------:R-:W-:-:S08]  /*0e00*/  DFMA R6, R4, R6, 1 ;  /* 0x3ff000000406742b */ /* 0x000fd00000000006 */
[----:B------:R-:W-:-:S10]  /*0e10*/  DFMA R6, R4, R6, 1 ;  /* 0x3ff000000406742b */ /* 0x000fd40000000006 */
[----:B------:R-:W-:Y:S01]  /*0e20*/  LEA R5, R2, R7, 0x14 ;  /* 0x0000000702057211 */ /* 0x000fe200078ea0ff */
[----:B------:R-:W-:Y:S01]  /*0e30*/  IMAD.MOV.U32 R4, RZ, RZ, R6 ;  /* 0x000000ffff047224 */ /* 0x000fe200078e0006 */
[----:B------:R-:W-:Y:S06]  /*0e40*/  @!P0 BRA `(.L_x_25) ;  /* 0x0000000000388947 */ /* 0x000fec0003800000 */
[----:B------:R-:W-:Y:S01]  /*0e50*/  FSETP.GEU.AND P1, PT, |R9|, 4.2275390625, PT ;  /* 0x408748000900780b */ /* 0x000fe20003f2e200 */
[C---:B------:R-:W-:Y:S02]  /*0e60*/  DADD R4, -R24.reuse, +INF ;  /* 0x7ff0000018047429 */ /* 0x040fe40000000100 */
[----:B------:R-:W-:-:S08]  /*0e70*/  DSETP.GT.AND P0, PT, R24, RZ, PT ;  /* 0x000000ff1800722a */ /* 0x000fd00003f04000 */
[----:B------:R-:W-:Y:S02]  /*0e80*/  FSEL R4, R4, RZ, !P0 ;  /* 0x000000ff04047208 */ /* 0x000fe40004000000 */
[----:B------:R-:W-:Y:S01]  /*0e90*/  FSEL R5, R5, RZ, !P0 ;  /* 0x000000ff05057208 */ /* 0x000fe20004000000 */
[----:B------:R-:W-:Y:S06]  /*0ea0*/  @P1 BRA `(.L_x_25) ;  /* 0x0000000000201947 */ /* 0x000fec0003800000 */
[----:B------:R-:W-:Y:S01]  /*0eb0*/  LEA.HI R3, R2, R2, RZ, 0x1 ;  /* 0x0000000202037211 */ /* 0x000fe200078f08ff */
[----:B------:R-:W-:-:S03]  /*0ec0*/  IMAD.MOV.U32 R4, RZ, RZ, R6 ;  /* 0x000000ffff047224 */ /* 0x000fc600078e0006 */
[----:B------:R-:W-:-:S04]  /*0ed0*/  SHF.R.S32.HI R3, RZ, 0x1, R3 ;  /* 0x00000001ff037819 */ /* 0x000fc80000011403 */
[----:B------:R-:W-:Y:S01]  /*0ee0*/  LEA R5, R3, R7, 0x14 ;  /* 0x0000000703057211 */ /* 0x000fe200078ea0ff */
[----:B------:R-:W-:-:S05]  /*0ef0*/  IMAD.IADD R2, R2, 0x1, -R3 ;  /* 0x0000000102027824 */ /* 0x000fca00078e0a03 */
[----:B------:R-:W-:Y:S01]  /*0f00*/  LEA R3, R2, 0x3ff00000, 0x14 ;  /* 0x3ff0000002037811 */ /* 0x000fe200078ea0ff */
[----:B------:R-:W-:-:S06]  /*0f10*/  IMAD.MOV.U32 R2, RZ, RZ, RZ ;  /* 0x000000ffff027224 */ /* 0x000fcc00078e00ff */
[----:B------:R-:W-:-:S11]  /*0f20*/  DMUL R4, R4, R2 ;  /* 0x0000000204047228 */ /* 0x000fd60000000000 */
.L_x_25:
[----:B------:R-:W-:Y:S01]  /*0f30*/  DADD R10, R4, 1 ;  /* 0x3ff00000040a7429 */ /* 0x000fe20000000000 */
[----:B------:R-:W0:Y:S05]  /*0f40*/  LDC.64 R8, c[0x0][0x3a0] ;  /* 0x0000e800ff087b82 */ /* 0x000e2a0000000a00 */
[----:B------:R-:W1:Y:S04]  /*0f50*/  MUFU.RCP64H R5, R11 ;  /* 0x0000000b00057308 */ /* 0x000e680000001800 */
[----:B------:R-:W-:-:S04]  /*0f60*/  IADD3 R4, PT, PT, R11, 0x300402, RZ ;  /* 0x003004020b047810 */ /* 0x000fc80007ffe0ff */
[----:B------:R-:W-:Y:S02]  /*0f70*/  FSETP.GEU.AND P0, PT, |R4|, 5.8789094863358348022e-39, PT ;  /* 0x004004020400780b */ /* 0x000fe40003f0e200 */
[----:B-1----:R-:W-:-:S08]  /*0f80*/  DFMA R2, -R10, R4, 1 ;  /* 0x3ff000000a02742b */ /* 0x002fd00000000104 */
[----:B------:R-:W-:Y:S01]  /*0f90*/  DFMA R6, R2, R2, R2 ;  /* 0x000000020206722b */ /* 0x000fe20000000002 */
[----:B0-----:R-:W-:-:S05]  /*0fa0*/  IMAD.WIDE.U32 R2, R0, 0x8, R8 ;  /* 0x0000000800027825 */ /* 0x001fca00078e0008 */
[----:B------:R0:W-:Y:S02]  /*0fb0*/  STG.E.64 desc[UR12][R2.64], R24 ;  /* 0x0000001802007986 */ /* 0x0001e4000c101b0c */
[----:B------:R-:W-:-:S08]  /*0fc0*/  DFMA R6, R4, R6, R4 ;  /* 0x000000060406722b */ /* 0x000fd00000000004 */
[----:B------:R-:W-:-:S08]  /*0fd0*/  DFMA R8, -R10, R6, 1 ;  /* 0x3ff000000a08742b */ /* 0x000fd00000000106 */
[----:B------:R-:W-:Y:S01]  /*0fe0*/  DFMA R6, R6, R8, R6 ;  /* 0x000000080606722b */ /* 0x000fe20000000006 */
[----:B0-----:R-:W-:Y:S10]  /*0ff0*/  @P0 BRA `(.L_x_26) ;  /* 0x0000000000100947 */ /* 0x001ff40003800000 */
[----:B------:R-:W-:-:S05]  /*1000*/  LOP3.LUT R2, R11, 0x7fffffff, RZ, 0xc0, !PT ;  /* 0x7fffffff0b027812 */ /* 0x000fca00078ec0ff */
[----:B------:R-:W-:Y:S01]  /*1010*/  VIADD R8, R2, 0xfff00000 ;  /* 0xfff0000002087836 */ /* 0x000fe20000000000 */
[----:B------:R-:W-:-:S07]  /*1020*/  MOV R2, 0x1040 ;  /* 0x0000104000027802 */ /* 0x000fce0000000f00 */
[----:B------:R-:W-:Y:S05]  /*1030*/  CALL.REL.NOINC `($__internal_0_$__cuda_sm20_dblrcp_rn_slowpath_v3) ;  /* 0x0000000000107944 */ /* 0x000fea0003c00000 */
.L_x_26:
[----:B------:R-:W0:Y:S02]  /*1040*/  LDC.64 R2, c[0x0][0x3a8] ;  /* 0x0000ea00ff027b82 */ /* 0x000e240000000a00 */
[----:B0-----:R-:W-:-:S05]  /*1050*/  IMAD.WIDE.U32 R2, R0, 0x8, R2 ;  /* 0x0000000800027825 */ /* 0x001fca00078e0002 */
[----:B------:R-:W-:Y:S01]  /*1060*/  STG.E.64 desc[UR12][R2.64], R6 ;  /* 0x0000000602007986 */ /* 0x000fe2000c101b0c */
[----:B------:R-:W-:Y:S05]  /*1070*/  EXIT ;  /* 0x000000000000794d */ /* 0x000fea0003800000 */
        .weak           $__internal_0_$__cuda_sm20_dblrcp_rn_slowpath_v3
        .type           $__internal_0_$__cuda_sm20_dblrcp_rn_slowpath_v3,@function
        .size           $__internal_0_$__cuda_sm20_dblrcp_rn_slowpath_v3,(.L_x_31 - $__internal_0_$__cuda_sm20_dblrcp_rn_slowpath_v3)
$__internal_0_$__cuda_sm20_dblrcp_rn_slowpath_v3:
[----:B------:R-:W-:Y:S01]  /*1080*/  IMAD.MOV.U32 R4, RZ, RZ, R10 ;  /* 0x000000ffff047224 */ /* 0x000fe200078e000a */
[----:B------:R-:W-:-:S06]  /*1090*/  MOV R5, R11 ;  /* 0x0000000b00057202 */ /* 0x000fcc0000000f00 */
[----:B------:R-:W-:-:S14]  /*10a0*/  DSETP.GTU.AND P0, PT, |R4|, +INF , PT ;  /* 0x7ff000000400742a */ /* 0x000fdc0003f0c200 */
[----:B------:R-:W-:Y:S05]  /*10b0*/  @P0 BRA `(.L_x_27) ;  /* 0x00000000007c0947 */ /* 0x000fea0003800000 */
[----:B------:R-:W-:-:S05]  /*10c0*/  LOP3.LUT R10, R11, 0x7fffffff, RZ, 0xc0, !PT ;  /* 0x7fffffff0b0a7812 */ /* 0x000fca00078ec0ff */
[----:B------:R-:W-:-:S05]  /*10d0*/  VIADD R3, R10, 0xffffffff ;  /* 0xffffffff0a037836 */ /* 0x000fca0000000000 */
[----:B------:R-:W-:-:S13]  /*10e0*/  ISETP.GE.U32.AND P0, PT, R3, 0x7fefffff, PT ;  /* 0x7fefffff0300780c */ /* 0x000fda0003f06070 */
[----:B------:R-:W-:Y:S01]  /*10f0*/  @P0 LOP3.LUT R7, R5, 0x7ff00000, RZ, 0x3c, !PT ;  /* 0x7ff0000005070812 */ /* 0x000fe200078e3cff */
[----:B------:R-:W-:Y:S01]  /*1100*/  @P0 IMAD.MOV.U32 R6, RZ, RZ, RZ ;  /* 0x000000ffff060224 */ /* 0x000fe200078e00ff */
[----:B------:R-:W-:Y:S06]  /*1110*/  @P0 BRA `(.L_x_28) ;  /* 0x00000000006c0947 */ /* 0x000fec0003800000 */
[----:B------:R-:W-:-:S13]  /*1120*/  ISETP.GE.U32.AND P0, PT, R10, 0x1000001, PT ;  /* 0x010000010a00780c */ /* 0x000fda0003f06070 */
[----:B------:R-:W-:Y:S05]  /*1130*/  @!P0 BRA `(.L_x_29) ;  /* 0x0000000000348947 */ /* 0x000fea0003800000 */
[----:B------:R-:W-:Y:S01]  /*1140*/  IADD3 R7, PT, PT, R5, -0x3fe00000, RZ ;  /* 0xc020000005077810 */ /* 0x000fe20007ffe0ff */
[----:B------:R-:W-:-:S03]  /*1150*/  IMAD.MOV.U32 R6, RZ, RZ, R4 ;  /* 0x000000ffff067224 */ /* 0x000fc600078e0004 */
[----:B------:R-:W0:Y:S03]  /*1160*/  MUFU.RCP64H R9, R7 ;  /* 0x0000000700097308 */ /* 0x000e260000001800 */
[----:B0-----:R-:W-:-:S08]  /*1170*/  DFMA R10, -R6, R8, 1 ;  /* 0x3ff00000060a742b */ /* 0x001fd00000000108 */
[----:B------:R-:W-:-:S08]  /*1180*/  DFMA R10, R10, R10, R10 ;  /* 0x0000000a0a0a722b */ /* 0x000fd0000000000a */
[----:B------:R-:W-:-:S08]  /*1190*/  DFMA R10, R8, R10, R8 ;  /* 0x0000000a080a722b */ /* 0x000fd00000000008 */
[----:B------:R-:W-:-:S08]  /*11a0*/  DFMA R8, -R6, R10, 1 ;  /* 0x3ff000000608742b */ /* 0x000fd0000000010a */
[----:B------:R-:W-:-:S08]  /*11b0*/  DFMA R8, R10, R8, R10 ;  /* 0x000000080a08722b */ /* 0x000fd0000000000a */
[----:B------:R-:W-:-:S08]  /*11c0*/  DMUL R8, R8, 2.2250738585072013831e-308 ;  /* 0x0010000008087828 */ /* 0x000fd00000000000 */
[----:B------:R-:W-:-:S08]  /*11d0*/  DFMA R4, -R4, R8, 1 ;  /* 0x3ff000000404742b */ /* 0x000fd00000000108 */
[----:B------:R-:W-:-:S08]  /*11e0*/  DFMA R4, R4, R4, R4 ;  /* 0x000000040404722b */ /* 0x000fd00000000004 */
[----:B------:R-:W-:Y:S01]  /*11f0*/  DFMA R6, R8, R4, R8 ;  /* 0x000000040806722b */ /* 0x000fe20000000008 */
[----:B------:R-:W-:Y:S10]  /*1200*/  BRA `(.L_x_28) ;  /* 0x0000000000307947 */ /* 0x000ff40003800000 */
.L_x_29:
[----:B------:R-:W-:Y:S01]  /*1210*/  DMUL R4, R4, 8.11296384146066816958e+31 ;  /* 0x4690000004047828 */ /* 0x000fe20000000000 */
[----:B------:R-:W-:-:S05]  /*1220*/  MOV R6, R8 ;  /* 0x0000000800067202 */ /* 0x000fca0000000f00 */
[----:B------:R-:W0:Y:S02]  /*1230*/  MUFU.RCP64H R7, R5 ;  /* 0x0000000500077308 */ /* 0x000e240000001800 */
[----:B0-----:R-:W-:-:S08]  /*1240*/  DFMA R8, -R4, R6, 1 ;  /* 0x3ff000000408742b */ /* 0x001fd00000000106 */
[----:B------:R-:W-:-:S08]  /*1250*/  DFMA R8, R8, R8, R8 ;  /* 0x000000080808722b */ /* 0x000fd00000000008 */
[----:B------:R-:W-:-:S08]  /*1260*/  DFMA R8, R6, R8, R6 ;  /* 0x000000080608722b */ /* 0x000fd00000000006 */
[----:B------:R-:W-:-:S08]  /*1270*/  DFMA R6, -R4, R8, 1 ;  /* 0x3ff000000406742b */ /* 0x000fd00000000108 */
[----:B------:R-:W-:-:S08]  /*1280*/  DFMA R6, R8, R6, R8 ;  /* 0x000000060806722b */ /* 0x000fd00000000008 */
[----:B------:R-:W-:Y:S01]  /*1290*/  DMUL R6, R6, 8.11296384146066816958e+31 ;  /* 0x4690000006067828 */ /* 0x000fe20000000000 */
[----:B------:R-:W-:Y:S10]  /*12a0*/  BRA `(.L_x_28) ;  /* 0x0000000000087947 */ /* 0x000ff40003800000 */
.L_x_27:
[----:B------:R-:W-:Y:S01]  /*12b0*/  LOP3.LUT R7, R5, 0x80000, RZ, 0xfc, !PT ;  /* 0x0008000005077812 */ /* 0x000fe200078efcff */
[----:B------:R-:W-:-:S07]  /*12c0*/  IMAD.MOV.U32 R6, RZ, RZ, R4 ;  /* 0x000000ffff067224 */ /* 0x000fce00078e0004 */
.L_x_28:
[----:B------:R-:W-:-:S04]  /*12d0*/  MOV R3, 0x0 ;  /* 0x0000000000037802 */ /* 0x000fc80000000f00 */
[----:B------:R-:W-:Y:S05]  /*12e0*/  RET.REL.NODEC R2 `(_Z9propagateiiPKdS0_S0_PdS1_) ;  /* 0xffffffec02447950 */ /* 0x000fea0003c3ffff */
.L_x_30:
        /* <DEDUP_REMOVED lines=9> */
.L_x_31:


//--------------------- .nv.shared.reserved.0     --------------------------
	.section	.nv.shared.reserved.0,"aw",@nobits
	.weak		__nv_reservedSMEM_offset_0_alias
	.size		__nv_reservedSMEM_offset_0_alias, 0, 64
	.other		__nv_reservedSMEM_offset_0_alias,@"STO_CUDA_RESERVED_SHARED STV_DEFAULT"
__nv_reservedSMEM_offset_0_alias:
	.zero		0
	.zero		64


//--------------------- .nv.constant0._Z6argmaxiPKdPd --------------------------
	.section	.nv.constant0._Z6argmaxiPKdPd,"a",@progbits
	.sectionflags	@""
	.align	4
.nv.constant0._Z6argmaxiPKdPd:
	.zero		920


//--------------------- .nv.constant0._Z13backpropagateiiPdPKdiS_S1_S1_S_diS_S_S1_dS_S_ --------------------------
	.section	.nv.constant0._Z13backpropagateiiPdPKdiS_S1_S1_S_diS_S_S1_dS_S_,"a",@progbits
	.sectionflags	@""
	.align	4
.nv.constant0._Z13backpropagateiiPdPKdiS_S1_S1_S_diS_S_S1_dS_S_:
	.zero		1024


//--------------------- .nv.constant0._Z9propagateiiPKdS0_S0_PdS1_ --------------------------
	.section	.nv.constant0._Z9propagateiiPKdS0_S0_PdS1_,"a",@progbits
	.sectionflags	@""
	.align	4
.nv.constant0._Z9propagateiiPKdS0_S0_PdS1_:
	.zero		944


//--------------------- SYMBOLS --------------------------

	.type		.nv.reservedSmem.offset0,@object
	.size		.nv.reservedSmem.offset0,0x4
